//
// Generated by NVIDIA NVVM Compiler
//
// Compiler Build ID: CL-36424714
// Cuda compilation tools, release 13.0, V13.0.88
// Based on NVVM 20.0.0
//

.version 9.0
.target sm_100
.address_size 64

	// .globl	_Z17scatterBEV_kernelI6__halfEvPKT_PKjS5_jjPS1_
// _ZZ17scatterBEV_kernelI6__halfEvPKT_PKjS5_jjPS1_E8pillarSM has been demoted
// _ZZ17scatterBEV_kernelIfEvPKT_PKjS4_jjPS0_E8pillarSM has been demoted

.visible .entry _Z17scatterBEV_kernelI6__halfEvPKT_PKjS5_jjPS1_(
	.param .u64 .ptr .align 1 _Z17scatterBEV_kernelI6__halfEvPKT_PKjS5_jjPS1__param_0,
	.param .u64 .ptr .align 1 _Z17scatterBEV_kernelI6__halfEvPKT_PKjS5_jjPS1__param_1,
	.param .u64 .ptr .align 1 _Z17scatterBEV_kernelI6__halfEvPKT_PKjS5_jjPS1__param_2,
	.param .u32 _Z17scatterBEV_kernelI6__halfEvPKT_PKjS5_jjPS1__param_3,
	.param .u32 _Z17scatterBEV_kernelI6__halfEvPKT_PKjS5_jjPS1__param_4,
	.param .u64 .ptr .align 1 _Z17scatterBEV_kernelI6__halfEvPKT_PKjS5_jjPS1__param_5
)
{
	.reg .pred 	%p<10>;
	.reg .b16 	%rs<70>;
	.reg .b32 	%r<198>;
	.reg .b64 	%rd<149>;
	// demoted variable
	.shared .align 2 .b8 _ZZ17scatterBEV_kernelI6__halfEvPKT_PKjS5_jjPS1_E8pillarSM[8192];
	ld.param.u64 	%rd4, [_Z17scatterBEV_kernelI6__halfEvPKT_PKjS5_jjPS1__param_0];
	ld.param.u64 	%rd2, [_Z17scatterBEV_kernelI6__halfEvPKT_PKjS5_jjPS1__param_1];
	ld.param.u64 	%rd5, [_Z17scatterBEV_kernelI6__halfEvPKT_PKjS5_jjPS1__param_2];
	ld.param.u32 	%r28, [_Z17scatterBEV_kernelI6__halfEvPKT_PKjS5_jjPS1__param_3];
	ld.param.u32 	%r29, [_Z17scatterBEV_kernelI6__halfEvPKT_PKjS5_jjPS1__param_4];
	ld.param.u64 	%rd3, [_Z17scatterBEV_kernelI6__halfEvPKT_PKjS5_jjPS1__param_5];
	cvta.to.global.u64 	%rd1, %rd4;
	cvta.to.global.u64 	%rd6, %rd5;
	mov.u32 	%r1, %ctaid.x;
	shl.b32 	%r30, %r1, 6;
	mov.u32 	%r2, %tid.x;
	add.s32 	%r3, %r30, %r2;
	ld.global.u32 	%r4, [%rd6];
	add.s32 	%r31, %r4, 63;
	shr.s32 	%r32, %r31, 31;
	shr.u32 	%r33, %r32, 26;
	add.s32 	%r34, %r31, %r33;
	shr.s32 	%r5, %r34, 6;
	setp.ge.u32 	%p1, %r1, %r5;
	@%p1 bra 	$L__BB0_10;
	add.s32 	%r35, %r5, -1;
	setp.eq.s32 	%p2, %r1, %r35;
	shr.s32 	%r36, %r4, 31;
	shr.u32 	%r37, %r36, 26;
	add.s32 	%r38, %r4, %r37;
	and.b32  	%r39, %r38, -64;
	sub.s32 	%r40, %r4, %r39;
	selp.b32 	%r41, %r40, 64, %p2;
	setp.eq.s32 	%p3, %r41, 0;
	selp.b32 	%r6, 64, %r41, %p3;
	setp.lt.s32 	%p4, %r6, 1;
	@%p4 bra 	$L__BB0_8;
	and.b32  	%r7, %r6, 3;
	setp.lt.u32 	%p5, %r6, 4;
	mov.b32 	%r194, 0;
	@%p5 bra 	$L__BB0_5;
	and.b32  	%r194, %r6, 2147483644;
	neg.s32 	%r193, %r194;
	shl.b32 	%r43, %r2, 1;
	mov.u32 	%r44, _ZZ17scatterBEV_kernelI6__halfEvPKT_PKjS5_jjPS1_E8pillarSM;
	add.s32 	%r45, %r43, %r44;
	add.s32 	%r192, %r45, 256;
	shl.b32 	%r46, %r1, 12;
	or.b32  	%r47, %r2, %r46;
	add.s32 	%r191, %r47, 128;
$L__BB0_4:
	add.s32 	%r48, %r191, -128;
	mul.wide.u32 	%rd7, %r48, 2;
	add.s64 	%rd8, %rd1, %rd7;
	ld.global.u16 	%rs1, [%rd8];
	st.shared.u16 	[%r192+-256], %rs1;
	add.s32 	%r49, %r191, -64;
	mul.wide.u32 	%rd9, %r49, 2;
	add.s64 	%rd10, %rd1, %rd9;
	ld.global.u16 	%rs2, [%rd10];
	st.shared.u16 	[%r192+-128], %rs2;
	add.s32 	%r50, %r191, 64;
	mul.wide.u32 	%rd11, %r191, 2;
	add.s64 	%rd12, %rd1, %rd11;
	ld.global.u16 	%rs3, [%rd12];
	st.shared.u16 	[%r192], %rs3;
	mul.wide.u32 	%rd13, %r50, 2;
	add.s64 	%rd14, %rd1, %rd13;
	ld.global.u16 	%rs4, [%rd14];
	st.shared.u16 	[%r192+128], %rs4;
	add.s32 	%r193, %r193, 4;
	add.s32 	%r192, %r192, 512;
	add.s32 	%r191, %r191, 256;
	setp.ne.s32 	%p6, %r193, 0;
	@%p6 bra 	$L__BB0_4;
$L__BB0_5:
	setp.eq.s32 	%p7, %r7, 0;
	@%p7 bra 	$L__BB0_8;
	shl.b32 	%r51, %r1, 12;
	or.b32  	%r52, %r2, %r51;
	shl.b32 	%r53, %r194, 6;
	add.s32 	%r197, %r52, %r53;
	shl.b32 	%r54, %r194, 7;
	shl.b32 	%r55, %r2, 1;
	add.s32 	%r56, %r54, %r55;
	mov.u32 	%r57, _ZZ17scatterBEV_kernelI6__halfEvPKT_PKjS5_jjPS1_E8pillarSM;
	add.s32 	%r196, %r57, %r56;
	neg.s32 	%r195, %r7;
$L__BB0_7:
	.pragma "nounroll";
	mul.wide.u32 	%rd15, %r197, 2;
	add.s64 	%rd16, %rd1, %rd15;
	ld.global.u16 	%rs5, [%rd16];
	st.shared.u16 	[%r196], %rs5;
	add.s32 	%r197, %r197, 64;
	add.s32 	%r196, %r196, 128;
	add.s32 	%r195, %r195, 1;
	setp.ne.s32 	%p8, %r195, 0;
	@%p8 bra 	$L__BB0_7;
$L__BB0_8:
	bar.sync 	0;
	setp.ge.s32 	%p9, %r3, %r4;
	@%p9 bra 	$L__BB0_10;
	cvta.to.global.u64 	%rd17, %rd3;
	cvta.to.global.u64 	%rd18, %rd2;
	mul.wide.s32 	%rd19, %r3, 16;
	add.s64 	%rd20, %rd18, %rd19;
	ld.global.v2.u32 	{%r58, %r59}, [%rd20+8];
	shl.b32 	%r60, %r2, 1;
	mov.u32 	%r61, _ZZ17scatterBEV_kernelI6__halfEvPKT_PKjS5_jjPS1_E8pillarSM;
	add.s32 	%r62, %r61, %r60;
	mad.lo.s32 	%r63, %r2, 126, %r62;
	mad.lo.s32 	%r64, %r58, %r28, %r59;
	mul.wide.u32 	%rd21, %r64, 2;
	add.s64 	%rd22, %rd17, %rd21;
	ld.shared.u16 	%rs6, [%r63];
	st.global.u16 	[%rd22], %rs6;
	add.s32 	%r65, %r29, %r58;
	mad.lo.s32 	%r66, %r65, %r28, %r59;
	mul.wide.u32 	%rd23, %r66, 2;
	add.s64 	%rd24, %rd17, %rd23;
	ld.shared.u16 	%rs7, [%r63+2];
	st.global.u16 	[%rd24], %rs7;
	add.s32 	%r67, %r65, %r29;
	mad.lo.s32 	%r68, %r67, %r28, %r59;
	mul.wide.u32 	%rd25, %r68, 2;
	add.s64 	%rd26, %rd17, %rd25;
	ld.shared.u16 	%rs8, [%r63+4];
	st.global.u16 	[%rd26], %rs8;
	add.s32 	%r69, %r67, %r29;
	mad.lo.s32 	%r70, %r69, %r28, %r59;
	mul.wide.u32 	%rd27, %r70, 2;
	add.s64 	%rd28, %rd17, %rd27;
	ld.shared.u16 	%rs9, [%r63+6];
	st.global.u16 	[%rd28], %rs9;
	add.s32 	%r71, %r69, %r29;
	mad.lo.s32 	%r72, %r71, %r28, %r59;
	mul.wide.u32 	%rd29, %r72, 2;
	add.s64 	%rd30, %rd17, %rd29;
	ld.shared.u16 	%rs10, [%r63+8];
	st.global.u16 	[%rd30], %rs10;
	add.s32 	%r73, %r71, %r29;
	mad.lo.s32 	%r74, %r73, %r28, %r59;
	mul.wide.u32 	%rd31, %r74, 2;
	add.s64 	%rd32, %rd17, %rd31;
	ld.shared.u16 	%rs11, [%r63+10];
	st.global.u16 	[%rd32], %rs11;
	add.s32 	%r75, %r73, %r29;
	mad.lo.s32 	%r76, %r75, %r28, %r59;
	mul.wide.u32 	%rd33, %r76, 2;
	add.s64 	%rd34, %rd17, %rd33;
	ld.shared.u16 	%rs12, [%r63+12];
	st.global.u16 	[%rd34], %rs12;
	add.s32 	%r77, %r75, %r29;
	mad.lo.s32 	%r78, %r77, %r28, %r59;
	mul.wide.u32 	%rd35, %r78, 2;
	add.s64 	%rd36, %rd17, %rd35;
	ld.shared.u16 	%rs13, [%r63+14];
	st.global.u16 	[%rd36], %rs13;
	add.s32 	%r79, %r77, %r29;
	mad.lo.s32 	%r80, %r79, %r28, %r59;
	mul.wide.u32 	%rd37, %r80, 2;
	add.s64 	%rd38, %rd17, %rd37;
	ld.shared.u16 	%rs14, [%r63+16];
	st.global.u16 	[%rd38], %rs14;
	add.s32 	%r81, %r79, %r29;
	mad.lo.s32 	%r82, %r81, %r28, %r59;
	mul.wide.u32 	%rd39, %r82, 2;
	add.s64 	%rd40, %rd17, %rd39;
	ld.shared.u16 	%rs15, [%r63+18];
	st.global.u16 	[%rd40], %rs15;
	add.s32 	%r83, %r81, %r29;
	mad.lo.s32 	%r84, %r83, %r28, %r59;
	mul.wide.u32 	%rd41, %r84, 2;
	add.s64 	%rd42, %rd17, %rd41;
	ld.shared.u16 	%rs16, [%r63+20];
	st.global.u16 	[%rd42], %rs16;
	add.s32 	%r85, %r83, %r29;
	mad.lo.s32 	%r86, %r85, %r28, %r59;
	mul.wide.u32 	%rd43, %r86, 2;
	add.s64 	%rd44, %rd17, %rd43;
	ld.shared.u16 	%rs17, [%r63+22];
	st.global.u16 	[%rd44], %rs17;
	add.s32 	%r87, %r85, %r29;
	mad.lo.s32 	%r88, %r87, %r28, %r59;
	mul.wide.u32 	%rd45, %r88, 2;
	add.s64 	%rd46, %rd17, %rd45;
	ld.shared.u16 	%rs18, [%r63+24];
	st.global.u16 	[%rd46], %rs18;
	add.s32 	%r89, %r87, %r29;
	mad.lo.s32 	%r90, %r89, %r28, %r59;
	mul.wide.u32 	%rd47, %r90, 2;
	add.s64 	%rd48, %rd17, %rd47;
	ld.shared.u16 	%rs19, [%r63+26];
	st.global.u16 	[%rd48], %rs19;
	add.s32 	%r91, %r89, %r29;
	mad.lo.s32 	%r92, %r91, %r28, %r59;
	mul.wide.u32 	%rd49, %r92, 2;
	add.s64 	%rd50, %rd17, %rd49;
	ld.shared.u16 	%rs20, [%r63+28];
	st.global.u16 	[%rd50], %rs20;
	add.s32 	%r93, %r91, %r29;
	mad.lo.s32 	%r94, %r93, %r28, %r59;
	mul.wide.u32 	%rd51, %r94, 2;
	add.s64 	%rd52, %rd17, %rd51;
	ld.shared.u16 	%rs21, [%r63+30];
	st.global.u16 	[%rd52], %rs21;
	add.s32 	%r95, %r93, %r29;
	mad.lo.s32 	%r96, %r95, %r28, %r59;
	mul.wide.u32 	%rd53, %r96, 2;
	add.s64 	%rd54, %rd17, %rd53;
	ld.shared.u16 	%rs22, [%r63+32];
	st.global.u16 	[%rd54], %rs22;
	add.s32 	%r97, %r95, %r29;
	mad.lo.s32 	%r98, %r97, %r28, %r59;
	mul.wide.u32 	%rd55, %r98, 2;
	add.s64 	%rd56, %rd17, %rd55;
	ld.shared.u16 	%rs23, [%r63+34];
	st.global.u16 	[%rd56], %rs23;
	add.s32 	%r99, %r97, %r29;
	mad.lo.s32 	%r100, %r99, %r28, %r59;
	mul.wide.u32 	%rd57, %r100, 2;
	add.s64 	%rd58, %rd17, %rd57;
	ld.shared.u16 	%rs24, [%r63+36];
	st.global.u16 	[%rd58], %rs24;
	add.s32 	%r101, %r99, %r29;
	mad.lo.s32 	%r102, %r101, %r28, %r59;
	mul.wide.u32 	%rd59, %r102, 2;
	add.s64 	%rd60, %rd17, %rd59;
	ld.shared.u16 	%rs25, [%r63+38];
	st.global.u16 	[%rd60], %rs25;
	add.s32 	%r103, %r101, %r29;
	mad.lo.s32 	%r104, %r103, %r28, %r59;
	mul.wide.u32 	%rd61, %r104, 2;
	add.s64 	%rd62, %rd17, %rd61;
	ld.shared.u16 	%rs26, [%r63+40];
	st.global.u16 	[%rd62], %rs26;
	add.s32 	%r105, %r103, %r29;
	mad.lo.s32 	%r106, %r105, %r28, %r59;
	mul.wide.u32 	%rd63, %r106, 2;
	add.s64 	%rd64, %rd17, %rd63;
	ld.shared.u16 	%rs27, [%r63+42];
	st.global.u16 	[%rd64], %rs27;
	add.s32 	%r107, %r105, %r29;
	mad.lo.s32 	%r108, %r107, %r28, %r59;
	mul.wide.u32 	%rd65, %r108, 2;
	add.s64 	%rd66, %rd17, %rd65;
	ld.shared.u16 	%rs28, [%r63+44];
	st.global.u16 	[%rd66], %rs28;
	add.s32 	%r109, %r107, %r29;
	mad.lo.s32 	%r110, %r109, %r28, %r59;
	mul.wide.u32 	%rd67, %r110, 2;
	add.s64 	%rd68, %rd17, %rd67;
	ld.shared.u16 	%rs29, [%r63+46];
	st.global.u16 	[%rd68], %rs29;
	add.s32 	%r111, %r109, %r29;
	mad.lo.s32 	%r112, %r111, %r28, %r59;
	mul.wide.u32 	%rd69, %r112, 2;
	add.s64 	%rd70, %rd17, %rd69;
	ld.shared.u16 	%rs30, [%r63+48];
	st.global.u16 	[%rd70], %rs30;
	add.s32 	%r113, %r111, %r29;
	mad.lo.s32 	%r114, %r113, %r28, %r59;
	mul.wide.u32 	%rd71, %r114, 2;
	add.s64 	%rd72, %rd17, %rd71;
	ld.shared.u16 	%rs31, [%r63+50];
	st.global.u16 	[%rd72], %rs31;
	add.s32 	%r115, %r113, %r29;
	mad.lo.s32 	%r116, %r115, %r28, %r59;
	mul.wide.u32 	%rd73, %r116, 2;
	add.s64 	%rd74, %rd17, %rd73;
	ld.shared.u16 	%rs32, [%r63+52];
	st.global.u16 	[%rd74], %rs32;
	add.s32 	%r117, %r115, %r29;
	mad.lo.s32 	%r118, %r117, %r28, %r59;
	mul.wide.u32 	%rd75, %r118, 2;
	add.s64 	%rd76, %rd17, %rd75;
	ld.shared.u16 	%rs33, [%r63+54];
	st.global.u16 	[%rd76], %rs33;
	add.s32 	%r119, %r117, %r29;
	mad.lo.s32 	%r120, %r119, %r28, %r59;
	mul.wide.u32 	%rd77, %r120, 2;
	add.s64 	%rd78, %rd17, %rd77;
	ld.shared.u16 	%rs34, [%r63+56];
	st.global.u16 	[%rd78], %rs34;
	add.s32 	%r121, %r119, %r29;
	mad.lo.s32 	%r122, %r121, %r28, %r59;
	mul.wide.u32 	%rd79, %r122, 2;
	add.s64 	%rd80, %rd17, %rd79;
	ld.shared.u16 	%rs35, [%r63+58];
	st.global.u16 	[%rd80], %rs35;
	add.s32 	%r123, %r121, %r29;
	mad.lo.s32 	%r124, %r123, %r28, %r59;
	mul.wide.u32 	%rd81, %r124, 2;
	add.s64 	%rd82, %rd17, %rd81;
	ld.shared.u16 	%rs36, [%r63+60];
	st.global.u16 	[%rd82], %rs36;
	add.s32 	%r125, %r123, %r29;
	mad.lo.s32 	%r126, %r125, %r28, %r59;
	mul.wide.u32 	%rd83, %r126, 2;
	add.s64 	%rd84, %rd17, %rd83;
	ld.shared.u16 	%rs37, [%r63+62];
	st.global.u16 	[%rd84], %rs37;
	add.s32 	%r127, %r125, %r29;
	mad.lo.s32 	%r128, %r127, %r28, %r59;
	mul.wide.u32 	%rd85, %r128, 2;
	add.s64 	%rd86, %rd17, %rd85;
	ld.shared.u16 	%rs38, [%r63+64];
	st.global.u16 	[%rd86], %rs38;
	add.s32 	%r129, %r127, %r29;
	mad.lo.s32 	%r130, %r129, %r28, %r59;
	mul.wide.u32 	%rd87, %r130, 2;
	add.s64 	%rd88, %rd17, %rd87;
	ld.shared.u16 	%rs39, [%r63+66];
	st.global.u16 	[%rd88], %rs39;
	add.s32 	%r131, %r129, %r29;
	mad.lo.s32 	%r132, %r131, %r28, %r59;
	mul.wide.u32 	%rd89, %r132, 2;
	add.s64 	%rd90, %rd17, %rd89;
	ld.shared.u16 	%rs40, [%r63+68];
	st.global.u16 	[%rd90], %rs40;
	add.s32 	%r133, %r131, %r29;
	mad.lo.s32 	%r134, %r133, %r28, %r59;
	mul.wide.u32 	%rd91, %r134, 2;
	add.s64 	%rd92, %rd17, %rd91;
	ld.shared.u16 	%rs41, [%r63+70];
	st.global.u16 	[%rd92], %rs41;
	add.s32 	%r135, %r133, %r29;
	mad.lo.s32 	%r136, %r135, %r28, %r59;
	mul.wide.u32 	%rd93, %r136, 2;
	add.s64 	%rd94, %rd17, %rd93;
	ld.shared.u16 	%rs42, [%r63+72];
	st.global.u16 	[%rd94], %rs42;
	add.s32 	%r137, %r135, %r29;
	mad.lo.s32 	%r138, %r137, %r28, %r59;
	mul.wide.u32 	%rd95, %r138, 2;
	add.s64 	%rd96, %rd17, %rd95;
	ld.shared.u16 	%rs43, [%r63+74];
	st.global.u16 	[%rd96], %rs43;
	add.s32 	%r139, %r137, %r29;
	mad.lo.s32 	%r140, %r139, %r28, %r59;
	mul.wide.u32 	%rd97, %r140, 2;
	add.s64 	%rd98, %rd17, %rd97;
	ld.shared.u16 	%rs44, [%r63+76];
	st.global.u16 	[%rd98], %rs44;
	add.s32 	%r141, %r139, %r29;
	mad.lo.s32 	%r142, %r141, %r28, %r59;
	mul.wide.u32 	%rd99, %r142, 2;
	add.s64 	%rd100, %rd17, %rd99;
	ld.shared.u16 	%rs45, [%r63+78];
	st.global.u16 	[%rd100], %rs45;
	add.s32 	%r143, %r141, %r29;
	mad.lo.s32 	%r144, %r143, %r28, %r59;
	mul.wide.u32 	%rd101, %r144, 2;
	add.s64 	%rd102, %rd17, %rd101;
	ld.shared.u16 	%rs46, [%r63+80];
	st.global.u16 	[%rd102], %rs46;
	add.s32 	%r145, %r143, %r29;
	mad.lo.s32 	%r146, %r145, %r28, %r59;
	mul.wide.u32 	%rd103, %r146, 2;
	add.s64 	%rd104, %rd17, %rd103;
	ld.shared.u16 	%rs47, [%r63+82];
	st.global.u16 	[%rd104], %rs47;
	add.s32 	%r147, %r145, %r29;
	mad.lo.s32 	%r148, %r147, %r28, %r59;
	mul.wide.u32 	%rd105, %r148, 2;
	add.s64 	%rd106, %rd17, %rd105;
	ld.shared.u16 	%rs48, [%r63+84];
	st.global.u16 	[%rd106], %rs48;
	add.s32 	%r149, %r147, %r29;
	mad.lo.s32 	%r150, %r149, %r28, %r59;
	mul.wide.u32 	%rd107, %r150, 2;
	add.s64 	%rd108, %rd17, %rd107;
	ld.shared.u16 	%rs49, [%r63+86];
	st.global.u16 	[%rd108], %rs49;
	add.s32 	%r151, %r149, %r29;
	mad.lo.s32 	%r152, %r151, %r28, %r59;
	mul.wide.u32 	%rd109, %r152, 2;
	add.s64 	%rd110, %rd17, %rd109;
	ld.shared.u16 	%rs50, [%r63+88];
	st.global.u16 	[%rd110], %rs50;
	add.s32 	%r153, %r151, %r29;
	mad.lo.s32 	%r154, %r153, %r28, %r59;
	mul.wide.u32 	%rd111, %r154, 2;
	add.s64 	%rd112, %rd17, %rd111;
	ld.shared.u16 	%rs51, [%r63+90];
	st.global.u16 	[%rd112], %rs51;
	add.s32 	%r155, %r153, %r29;
	mad.lo.s32 	%r156, %r155, %r28, %r59;
	mul.wide.u32 	%rd113, %r156, 2;
	add.s64 	%rd114, %rd17, %rd113;
	ld.shared.u16 	%rs52, [%r63+92];
	st.global.u16 	[%rd114], %rs52;
	add.s32 	%r157, %r155, %r29;
	mad.lo.s32 	%r158, %r157, %r28, %r59;
	mul.wide.u32 	%rd115, %r158, 2;
	add.s64 	%rd116, %rd17, %rd115;
	ld.shared.u16 	%rs53, [%r63+94];
	st.global.u16 	[%rd116], %rs53;
	add.s32 	%r159, %r157, %r29;
	mad.lo.s32 	%r160, %r159, %r28, %r59;
	mul.wide.u32 	%rd117, %r160, 2;
	add.s64 	%rd118, %rd17, %rd117;
	ld.shared.u16 	%rs54, [%r63+96];
	st.global.u16 	[%rd118], %rs54;
	add.s32 	%r161, %r159, %r29;
	mad.lo.s32 	%r162, %r161, %r28, %r59;
	mul.wide.u32 	%rd119, %r162, 2;
	add.s64 	%rd120, %rd17, %rd119;
	ld.shared.u16 	%rs55, [%r63+98];
	st.global.u16 	[%rd120], %rs55;
	add.s32 	%r163, %r161, %r29;
	mad.lo.s32 	%r164, %r163, %r28, %r59;
	mul.wide.u32 	%rd121, %r164, 2;
	add.s64 	%rd122, %rd17, %rd121;
	ld.shared.u16 	%rs56, [%r63+100];
	st.global.u16 	[%rd122], %rs56;
	add.s32 	%r165, %r163, %r29;
	mad.lo.s32 	%r166, %r165, %r28, %r59;
	mul.wide.u32 	%rd123, %r166, 2;
	add.s64 	%rd124, %rd17, %rd123;
	ld.shared.u16 	%rs57, [%r63+102];
	st.global.u16 	[%rd124], %rs57;
	add.s32 	%r167, %r165, %r29;
	mad.lo.s32 	%r168, %r167, %r28, %r59;
	mul.wide.u32 	%rd125, %r168, 2;
	add.s64 	%rd126, %rd17, %rd125;
	ld.shared.u16 	%rs58, [%r63+104];
	st.global.u16 	[%rd126], %rs58;
	add.s32 	%r169, %r167, %r29;
	mad.lo.s32 	%r170, %r169, %r28, %r59;
	mul.wide.u32 	%rd127, %r170, 2;
	add.s64 	%rd128, %rd17, %rd127;
	ld.shared.u16 	%rs59, [%r63+106];
	st.global.u16 	[%rd128], %rs59;
	add.s32 	%r171, %r169, %r29;
	mad.lo.s32 	%r172, %r171, %r28, %r59;
	mul.wide.u32 	%rd129, %r172, 2;
	add.s64 	%rd130, %rd17, %rd129;
	ld.shared.u16 	%rs60, [%r63+108];
	st.global.u16 	[%rd130], %rs60;
	add.s32 	%r173, %r171, %r29;
	mad.lo.s32 	%r174, %r173, %r28, %r59;
	mul.wide.u32 	%rd131, %r174, 2;
	add.s64 	%rd132, %rd17, %rd131;
	ld.shared.u16 	%rs61, [%r63+110];
	st.global.u16 	[%rd132], %rs61;
	add.s32 	%r175, %r173, %r29;
	mad.lo.s32 	%r176, %r175, %r28, %r59;
	mul.wide.u32 	%rd133, %r176, 2;
	add.s64 	%rd134, %rd17, %rd133;
	ld.shared.u16 	%rs62, [%r63+112];
	st.global.u16 	[%rd134], %rs62;
	add.s32 	%r177, %r175, %r29;
	mad.lo.s32 	%r178, %r177, %r28, %r59;
	mul.wide.u32 	%rd135, %r178, 2;
	add.s64 	%rd136, %rd17, %rd135;
	ld.shared.u16 	%rs63, [%r63+114];
	st.global.u16 	[%rd136], %rs63;
	add.s32 	%r179, %r177, %r29;
	mad.lo.s32 	%r180, %r179, %r28, %r59;
	mul.wide.u32 	%rd137, %r180, 2;
	add.s64 	%rd138, %rd17, %rd137;
	ld.shared.u16 	%rs64, [%r63+116];
	st.global.u16 	[%rd138], %rs64;
	add.s32 	%r181, %r179, %r29;
	mad.lo.s32 	%r182, %r181, %r28, %r59;
	mul.wide.u32 	%rd139, %r182, 2;
	add.s64 	%rd140, %rd17, %rd139;
	ld.shared.u16 	%rs65, [%r63+118];
	st.global.u16 	[%rd140], %rs65;
	add.s32 	%r183, %r181, %r29;
	mad.lo.s32 	%r184, %r183, %r28, %r59;
	mul.wide.u32 	%rd141, %r184, 2;
	add.s64 	%rd142, %rd17, %rd141;
	ld.shared.u16 	%rs66, [%r63+120];
	st.global.u16 	[%rd142], %rs66;
	add.s32 	%r185, %r183, %r29;
	mad.lo.s32 	%r186, %r185, %r28, %r59;
	mul.wide.u32 	%rd143, %r186, 2;
	add.s64 	%rd144, %rd17, %rd143;
	ld.shared.u16 	%rs67, [%r63+122];
	st.global.u16 	[%rd144], %rs67;
	add.s32 	%r187, %r185, %r29;
	mad.lo.s32 	%r188, %r187, %r28, %r59;
	mul.wide.u32 	%rd145, %r188, 2;
	add.s64 	%rd146, %rd17, %rd145;
	ld.shared.u16 	%rs68, [%r63+124];
	st.global.u16 	[%rd146], %rs68;
	add.s32 	%r189, %r187, %r29;
	mad.lo.s32 	%r190, %r189, %r28, %r59;
	mul.wide.u32 	%rd147, %r190, 2;
	add.s64 	%rd148, %rd17, %rd147;
	ld.shared.u16 	%rs69, [%r63+126];
	st.global.u16 	[%rd148], %rs69;
$L__BB0_10:
	ret;

}
	// .globl	_Z17scatterBEV_kernelIfEvPKT_PKjS4_jjPS0_
.visible .entry _Z17scatterBEV_kernelIfEvPKT_PKjS4_jjPS0_(
	.param .u64 .ptr .align 1 _Z17scatterBEV_kernelIfEvPKT_PKjS4_jjPS0__param_0,
	.param .u64 .ptr .align 1 _Z17scatterBEV_kernelIfEvPKT_PKjS4_jjPS0__param_1,
	.param .u64 .ptr .align 1 _Z17scatterBEV_kernelIfEvPKT_PKjS4_jjPS0__param_2,
	.param .u32 _Z17scatterBEV_kernelIfEvPKT_PKjS4_jjPS0__param_3,
	.param .u32 _Z17scatterBEV_kernelIfEvPKT_PKjS4_jjPS0__param_4,
	.param .u64 .ptr .align 1 _Z17scatterBEV_kernelIfEvPKT_PKjS4_jjPS0__param_5
)
{
	.reg .pred 	%p<10>;
	.reg .b32 	%r<198>;
	.reg .b32 	%f<70>;
	.reg .b64 	%rd<149>;
	// demoted variable
	.shared .align 4 .b8 _ZZ17scatterBEV_kernelIfEvPKT_PKjS4_jjPS0_E8pillarSM[16384];
	ld.param.u64 	%rd4, [_Z17scatterBEV_kernelIfEvPKT_PKjS4_jjPS0__param_0];
	ld.param.u64 	%rd2, [_Z17scatterBEV_kernelIfEvPKT_PKjS4_jjPS0__param_1];
	ld.param.u64 	%rd5, [_Z17scatterBEV_kernelIfEvPKT_PKjS4_jjPS0__param_2];
	ld.param.u32 	%r28, [_Z17scatterBEV_kernelIfEvPKT_PKjS4_jjPS0__param_3];
	ld.param.u32 	%r29, [_Z17scatterBEV_kernelIfEvPKT_PKjS4_jjPS0__param_4];
	ld.param.u64 	%rd3, [_Z17scatterBEV_kernelIfEvPKT_PKjS4_jjPS0__param_5];
	cvta.to.global.u64 	%rd1, %rd4;
	cvta.to.global.u64 	%rd6, %rd5;
	mov.u32 	%r1, %ctaid.x;
	shl.b32 	%r30, %r1, 6;
	mov.u32 	%r2, %tid.x;
	add.s32 	%r3, %r30, %r2;
	ld.global.u32 	%r4, [%rd6];
	add.s32 	%r31, %r4, 63;
	shr.s32 	%r32, %r31, 31;
	shr.u32 	%r33, %r32, 26;
	add.s32 	%r34, %r31, %r33;
	shr.s32 	%r5, %r34, 6;
	setp.ge.u32 	%p1, %r1, %r5;
	@%p1 bra 	$L__BB1_10;
	add.s32 	%r35, %r5, -1;
	setp.eq.s32 	%p2, %r1, %r35;
	shr.s32 	%r36, %r4, 31;
	shr.u32 	%r37, %r36, 26;
	add.s32 	%r38, %r4, %r37;
	and.b32  	%r39, %r38, -64;
	sub.s32 	%r40, %r4, %r39;
	selp.b32 	%r41, %r40, 64, %p2;
	setp.eq.s32 	%p3, %r41, 0;
	selp.b32 	%r6, 64, %r41, %p3;
	setp.lt.s32 	%p4, %r6, 1;
	@%p4 bra 	$L__BB1_8;
	and.b32  	%r7, %r6, 3;
	setp.lt.u32 	%p5, %r6, 4;
	mov.b32 	%r194, 0;
	@%p5 bra 	$L__BB1_5;
	and.b32  	%r194, %r6, 2147483644;
	neg.s32 	%r193, %r194;
	shl.b32 	%r43, %r2, 2;
	mov.u32 	%r44, _ZZ17scatterBEV_kernelIfEvPKT_PKjS4_jjPS0_E8pillarSM;
	add.s32 	%r45, %r43, %r44;
	add.s32 	%r192, %r45, 512;
	shl.b32 	%r46, %r1, 12;
	or.b32  	%r47, %r2, %r46;
	add.s32 	%r191, %r47, 128;
$L__BB1_4:
	add.s32 	%r48, %r191, -128;
	mul.wide.u32 	%rd7, %r48, 4;
	add.s64 	%rd8, %rd1, %rd7;
	ld.global.f32 	%f1, [%rd8];
	st.shared.f32 	[%r192+-512], %f1;
	add.s32 	%r49, %r191, -64;
	mul.wide.u32 	%rd9, %r49, 4;
	add.s64 	%rd10, %rd1, %rd9;
	ld.global.f32 	%f2, [%rd10];
	st.shared.f32 	[%r192+-256], %f2;
	add.s32 	%r50, %r191, 64;
	mul.wide.u32 	%rd11, %r191, 4;
	add.s64 	%rd12, %rd1, %rd11;
	ld.global.f32 	%f3, [%rd12];
	st.shared.f32 	[%r192], %f3;
	mul.wide.u32 	%rd13, %r50, 4;
	add.s64 	%rd14, %rd1, %rd13;
	ld.global.f32 	%f4, [%rd14];
	st.shared.f32 	[%r192+256], %f4;
	add.s32 	%r193, %r193, 4;
	add.s32 	%r192, %r192, 1024;
	add.s32 	%r191, %r191, 256;
	setp.ne.s32 	%p6, %r193, 0;
	@%p6 bra 	$L__BB1_4;
$L__BB1_5:
	setp.eq.s32 	%p7, %r7, 0;
	@%p7 bra 	$L__BB1_8;
	shl.b32 	%r51, %r194, 8;
	shl.b32 	%r52, %r2, 2;
	add.s32 	%r53, %r51, %r52;
	mov.u32 	%r54, _ZZ17scatterBEV_kernelIfEvPKT_PKjS4_jjPS0_E8pillarSM;
	add.s32 	%r197, %r54, %r53;
	shl.b32 	%r55, %r1, 12;
	or.b32  	%r56, %r2, %r55;
	shl.b32 	%r57, %r194, 6;
	add.s32 	%r196, %r56, %r57;
	neg.s32 	%r195, %r7;
$L__BB1_7:
	.pragma "nounroll";
	mul.wide.u32 	%rd15, %r196, 4;
	add.s64 	%rd16, %rd1, %rd15;
	ld.global.f32 	%f5, [%rd16];
	st.shared.f32 	[%r197], %f5;
	add.s32 	%r197, %r197, 256;
	add.s32 	%r196, %r196, 64;
	add.s32 	%r195, %r195, 1;
	setp.ne.s32 	%p8, %r195, 0;
	@%p8 bra 	$L__BB1_7;
$L__BB1_8:
	bar.sync 	0;
	setp.ge.s32 	%p9, %r3, %r4;
	@%p9 bra 	$L__BB1_10;
	cvta.to.global.u64 	%rd17, %rd3;
	cvta.to.global.u64 	%rd18, %rd2;
	mul.wide.s32 	%rd19, %r3, 16;
	add.s64 	%rd20, %rd18, %rd19;
	ld.global.v2.u32 	{%r58, %r59}, [%rd20+8];
	shl.b32 	%r60, %r2, 2;
	mov.u32 	%r61, _ZZ17scatterBEV_kernelIfEvPKT_PKjS4_jjPS0_E8pillarSM;
	add.s32 	%r62, %r61, %r60;
	mad.lo.s32 	%r63, %r2, 252, %r62;
	ld.shared.f32 	%f6, [%r63];
	mad.lo.s32 	%r64, %r58, %r28, %r59;
	mul.wide.u32 	%rd21, %r64, 4;
	add.s64 	%rd22, %rd17, %rd21;
	st.global.f32 	[%rd22], %f6;
	ld.shared.f32 	%f7, [%r63+4];
	add.s32 	%r65, %r29, %r58;
	mad.lo.s32 	%r66, %r65, %r28, %r59;
	mul.wide.u32 	%rd23, %r66, 4;
	add.s64 	%rd24, %rd17, %rd23;
	st.global.f32 	[%rd24], %f7;
	ld.shared.f32 	%f8, [%r63+8];
	add.s32 	%r67, %r65, %r29;
	mad.lo.s32 	%r68, %r67, %r28, %r59;
	mul.wide.u32 	%rd25, %r68, 4;
	add.s64 	%rd26, %rd17, %rd25;
	st.global.f32 	[%rd26], %f8;
	ld.shared.f32 	%f9, [%r63+12];
	add.s32 	%r69, %r67, %r29;
	mad.lo.s32 	%r70, %r69, %r28, %r59;
	mul.wide.u32 	%rd27, %r70, 4;
	add.s64 	%rd28, %rd17, %rd27;
	st.global.f32 	[%rd28], %f9;
	ld.shared.f32 	%f10, [%r63+16];
	add.s32 	%r71, %r69, %r29;
	mad.lo.s32 	%r72, %r71, %r28, %r59;
	mul.wide.u32 	%rd29, %r72, 4;
	add.s64 	%rd30, %rd17, %rd29;
	st.global.f32 	[%rd30], %f10;
	ld.shared.f32 	%f11, [%r63+20];
	add.s32 	%r73, %r71, %r29;
	mad.lo.s32 	%r74, %r73, %r28, %r59;
	mul.wide.u32 	%rd31, %r74, 4;
	add.s64 	%rd32, %rd17, %rd31;
	st.global.f32 	[%rd32], %f11;
	ld.shared.f32 	%f12, [%r63+24];
	add.s32 	%r75, %r73, %r29;
	mad.lo.s32 	%r76, %r75, %r28, %r59;
	mul.wide.u32 	%rd33, %r76, 4;
	add.s64 	%rd34, %rd17, %rd33;
	st.global.f32 	[%rd34], %f12;
	ld.shared.f32 	%f13, [%r63+28];
	add.s32 	%r77, %r75, %r29;
	mad.lo.s32 	%r78, %r77, %r28, %r59;
	mul.wide.u32 	%rd35, %r78, 4;
	add.s64 	%rd36, %rd17, %rd35;
	st.global.f32 	[%rd36], %f13;
	ld.shared.f32 	%f14, [%r63+32];
	add.s32 	%r79, %r77, %r29;
	mad.lo.s32 	%r80, %r79, %r28, %r59;
	mul.wide.u32 	%rd37, %r80, 4;
	add.s64 	%rd38, %rd17, %rd37;
	st.global.f32 	[%rd38], %f14;
	ld.shared.f32 	%f15, [%r63+36];
	add.s32 	%r81, %r79, %r29;
	mad.lo.s32 	%r82, %r81, %r28, %r59;
	mul.wide.u32 	%rd39, %r82, 4;
	add.s64 	%rd40, %rd17, %rd39;
	st.global.f32 	[%rd40], %f15;
	ld.shared.f32 	%f16, [%r63+40];
	add.s32 	%r83, %r81, %r29;
	mad.lo.s32 	%r84, %r83, %r28, %r59;
	mul.wide.u32 	%rd41, %r84, 4;
	add.s64 	%rd42, %rd17, %rd41;
	st.global.f32 	[%rd42], %f16;
	ld.shared.f32 	%f17, [%r63+44];
	add.s32 	%r85, %r83, %r29;
	mad.lo.s32 	%r86, %r85, %r28, %r59;
	mul.wide.u32 	%rd43, %r86, 4;
	add.s64 	%rd44, %rd17, %rd43;
	st.global.f32 	[%rd44], %f17;
	ld.shared.f32 	%f18, [%r63+48];
	add.s32 	%r87, %r85, %r29;
	mad.lo.s32 	%r88, %r87, %r28, %r59;
	mul.wide.u32 	%rd45, %r88, 4;
	add.s64 	%rd46, %rd17, %rd45;
	st.global.f32 	[%rd46], %f18;
	ld.shared.f32 	%f19, [%r63+52];
	add.s32 	%r89, %r87, %r29;
	mad.lo.s32 	%r90, %r89, %r28, %r59;
	mul.wide.u32 	%rd47, %r90, 4;
	add.s64 	%rd48, %rd17, %rd47;
	st.global.f32 	[%rd48], %f19;
	ld.shared.f32 	%f20, [%r63+56];
	add.s32 	%r91, %r89, %r29;
	mad.lo.s32 	%r92, %r91, %r28, %r59;
	mul.wide.u32 	%rd49, %r92, 4;
	add.s64 	%rd50, %rd17, %rd49;
	st.global.f32 	[%rd50], %f20;
	ld.shared.f32 	%f21, [%r63+60];
	add.s32 	%r93, %r91, %r29;
	mad.lo.s32 	%r94, %r93, %r28, %r59;
	mul.wide.u32 	%rd51, %r94, 4;
	add.s64 	%rd52, %rd17, %rd51;
	st.global.f32 	[%rd52], %f21;
	ld.shared.f32 	%f22, [%r63+64];
	add.s32 	%r95, %r93, %r29;
	mad.lo.s32 	%r96, %r95, %r28, %r59;
	mul.wide.u32 	%rd53, %r96, 4;
	add.s64 	%rd54, %rd17, %rd53;
	st.global.f32 	[%rd54], %f22;
	ld.shared.f32 	%f23, [%r63+68];
	add.s32 	%r97, %r95, %r29;
	mad.lo.s32 	%r98, %r97, %r28, %r59;
	mul.wide.u32 	%rd55, %r98, 4;
	add.s64 	%rd56, %rd17, %rd55;
	st.global.f32 	[%rd56], %f23;
	ld.shared.f32 	%f24, [%r63+72];
	add.s32 	%r99, %r97, %r29;
	mad.lo.s32 	%r100, %r99, %r28, %r59;
	mul.wide.u32 	%rd57, %r100, 4;
	add.s64 	%rd58, %rd17, %rd57;
	st.global.f32 	[%rd58], %f24;
	ld.shared.f32 	%f25, [%r63+76];
	add.s32 	%r101, %r99, %r29;
	mad.lo.s32 	%r102, %r101, %r28, %r59;
	mul.wide.u32 	%rd59, %r102, 4;
	add.s64 	%rd60, %rd17, %rd59;
	st.global.f32 	[%rd60], %f25;
	ld.shared.f32 	%f26, [%r63+80];
	add.s32 	%r103, %r101, %r29;
	mad.lo.s32 	%r104, %r103, %r28, %r59;
	mul.wide.u32 	%rd61, %r104, 4;
	add.s64 	%rd62, %rd17, %rd61;
	st.global.f32 	[%rd62], %f26;
	ld.shared.f32 	%f27, [%r63+84];
	add.s32 	%r105, %r103, %r29;
	mad.lo.s32 	%r106, %r105, %r28, %r59;
	mul.wide.u32 	%rd63, %r106, 4;
	add.s64 	%rd64, %rd17, %rd63;
	st.global.f32 	[%rd64], %f27;
	ld.shared.f32 	%f28, [%r63+88];
	add.s32 	%r107, %r105, %r29;
	mad.lo.s32 	%r108, %r107, %r28, %r59;
	mul.wide.u32 	%rd65, %r108, 4;
	add.s64 	%rd66, %rd17, %rd65;
	st.global.f32 	[%rd66], %f28;
	ld.shared.f32 	%f29, [%r63+92];
	add.s32 	%r109, %r107, %r29;
	mad.lo.s32 	%r110, %r109, %r28, %r59;
	mul.wide.u32 	%rd67, %r110, 4;
	add.s64 	%rd68, %rd17, %rd67;
	st.global.f32 	[%rd68], %f29;
	ld.shared.f32 	%f30, [%r63+96];
	add.s32 	%r111, %r109, %r29;
	mad.lo.s32 	%r112, %r111, %r28, %r59;
	mul.wide.u32 	%rd69, %r112, 4;
	add.s64 	%rd70, %rd17, %rd69;
	st.global.f32 	[%rd70], %f30;
	ld.shared.f32 	%f31, [%r63+100];
	add.s32 	%r113, %r111, %r29;
	mad.lo.s32 	%r114, %r113, %r28, %r59;
	mul.wide.u32 	%rd71, %r114, 4;
	add.s64 	%rd72, %rd17, %rd71;
	st.global.f32 	[%rd72], %f31;
	ld.shared.f32 	%f32, [%r63+104];
	add.s32 	%r115, %r113, %r29;
	mad.lo.s32 	%r116, %r115, %r28, %r59;
	mul.wide.u32 	%rd73, %r116, 4;
	add.s64 	%rd74, %rd17, %rd73;
	st.global.f32 	[%rd74], %f32;
	ld.shared.f32 	%f33, [%r63+108];
	add.s32 	%r117, %r115, %r29;
	mad.lo.s32 	%r118, %r117, %r28, %r59;
	mul.wide.u32 	%rd75, %r118, 4;
	add.s64 	%rd76, %rd17, %rd75;
	st.global.f32 	[%rd76], %f33;
	ld.shared.f32 	%f34, [%r63+112];
	add.s32 	%r119, %r117, %r29;
	mad.lo.s32 	%r120, %r119, %r28, %r59;
	mul.wide.u32 	%rd77, %r120, 4;
	add.s64 	%rd78, %rd17, %rd77;
	st.global.f32 	[%rd78], %f34;
	ld.shared.f32 	%f35, [%r63+116];
	add.s32 	%r121, %r119, %r29;
	mad.lo.s32 	%r122, %r121, %r28, %r59;
	mul.wide.u32 	%rd79, %r122, 4;
	add.s64 	%rd80, %rd17, %rd79;
	st.global.f32 	[%rd80], %f35;
	ld.shared.f32 	%f36, [%r63+120];
	add.s32 	%r123, %r121, %r29;
	mad.lo.s32 	%r124, %r123, %r28, %r59;
	mul.wide.u32 	%rd81, %r124, 4;
	add.s64 	%rd82, %rd17, %rd81;
	st.global.f32 	[%rd82], %f36;
	ld.shared.f32 	%f37, [%r63+124];
	add.s32 	%r125, %r123, %r29;
	mad.lo.s32 	%r126, %r125, %r28, %r59;
	mul.wide.u32 	%rd83, %r126, 4;
	add.s64 	%rd84, %rd17, %rd83;
	st.global.f32 	[%rd84], %f37;
	ld.shared.f32 	%f38, [%r63+128];
	add.s32 	%r127, %r125, %r29;
	mad.lo.s32 	%r128, %r127, %r28, %r59;
	mul.wide.u32 	%rd85, %r128, 4;
	add.s64 	%rd86, %rd17, %rd85;
	st.global.f32 	[%rd86], %f38;
	ld.shared.f32 	%f39, [%r63+132];
	add.s32 	%r129, %r127, %r29;
	mad.lo.s32 	%r130, %r129, %r28, %r59;
	mul.wide.u32 	%rd87, %r130, 4;
	add.s64 	%rd88, %rd17, %rd87;
	st.global.f32 	[%rd88], %f39;
	ld.shared.f32 	%f40, [%r63+136];
	add.s32 	%r131, %r129, %r29;
	mad.lo.s32 	%r132, %r131, %r28, %r59;
	mul.wide.u32 	%rd89, %r132, 4;
	add.s64 	%rd90, %rd17, %rd89;
	st.global.f32 	[%rd90], %f40;
	ld.shared.f32 	%f41, [%r63+140];
	add.s32 	%r133, %r131, %r29;
	mad.lo.s32 	%r134, %r133, %r28, %r59;
	mul.wide.u32 	%rd91, %r134, 4;
	add.s64 	%rd92, %rd17, %rd91;
	st.global.f32 	[%rd92], %f41;
	ld.shared.f32 	%f42, [%r63+144];
	add.s32 	%r135, %r133, %r29;
	mad.lo.s32 	%r136, %r135, %r28, %r59;
	mul.wide.u32 	%rd93, %r136, 4;
	add.s64 	%rd94, %rd17, %rd93;
	st.global.f32 	[%rd94], %f42;
	ld.shared.f32 	%f43, [%r63+148];
	add.s32 	%r137, %r135, %r29;
	mad.lo.s32 	%r138, %r137, %r28, %r59;
	mul.wide.u32 	%rd95, %r138, 4;
	add.s64 	%rd96, %rd17, %rd95;
	st.global.f32 	[%rd96], %f43;
	ld.shared.f32 	%f44, [%r63+152];
	add.s32 	%r139, %r137, %r29;
	mad.lo.s32 	%r140, %r139, %r28, %r59;
	mul.wide.u32 	%rd97, %r140, 4;
	add.s64 	%rd98, %rd17, %rd97;
	st.global.f32 	[%rd98], %f44;
	ld.shared.f32 	%f45, [%r63+156];
	add.s32 	%r141, %r139, %r29;
	mad.lo.s32 	%r142, %r141, %r28, %r59;
	mul.wide.u32 	%rd99, %r142, 4;
	add.s64 	%rd100, %rd17, %rd99;
	st.global.f32 	[%rd100], %f45;
	ld.shared.f32 	%f46, [%r63+160];
	add.s32 	%r143, %r141, %r29;
	mad.lo.s32 	%r144, %r143, %r28, %r59;
	mul.wide.u32 	%rd101, %r144, 4;
	add.s64 	%rd102, %rd17, %rd101;
	st.global.f32 	[%rd102], %f46;
	ld.shared.f32 	%f47, [%r63+164];
	add.s32 	%r145, %r143, %r29;
	mad.lo.s32 	%r146, %r145, %r28, %r59;
	mul.wide.u32 	%rd103, %r146, 4;
	add.s64 	%rd104, %rd17, %rd103;
	st.global.f32 	[%rd104], %f47;
	ld.shared.f32 	%f48, [%r63+168];
	add.s32 	%r147, %r145, %r29;
	mad.lo.s32 	%r148, %r147, %r28, %r59;
	mul.wide.u32 	%rd105, %r148, 4;
	add.s64 	%rd106, %rd17, %rd105;
	st.global.f32 	[%rd106], %f48;
	ld.shared.f32 	%f49, [%r63+172];
	add.s32 	%r149, %r147, %r29;
	mad.lo.s32 	%r150, %r149, %r28, %r59;
	mul.wide.u32 	%rd107, %r150, 4;
	add.s64 	%rd108, %rd17, %rd107;
	st.global.f32 	[%rd108], %f49;
	ld.shared.f32 	%f50, [%r63+176];
	add.s32 	%r151, %r149, %r29;
	mad.lo.s32 	%r152, %r151, %r28, %r59;
	mul.wide.u32 	%rd109, %r152, 4;
	add.s64 	%rd110, %rd17, %rd109;
	st.global.f32 	[%rd110], %f50;
	ld.shared.f32 	%f51, [%r63+180];
	add.s32 	%r153, %r151, %r29;
	mad.lo.s32 	%r154, %r153, %r28, %r59;
	mul.wide.u32 	%rd111, %r154, 4;
	add.s64 	%rd112, %rd17, %rd111;
	st.global.f32 	[%rd112], %f51;
	ld.shared.f32 	%f52, [%r63+184];
	add.s32 	%r155, %r153, %r29;
	mad.lo.s32 	%r156, %r155, %r28, %r59;
	mul.wide.u32 	%rd113, %r156, 4;
	add.s64 	%rd114, %rd17, %rd113;
	st.global.f32 	[%rd114], %f52;
	ld.shared.f32 	%f53, [%r63+188];
	add.s32 	%r157, %r155, %r29;
	mad.lo.s32 	%r158, %r157, %r28, %r59;
	mul.wide.u32 	%rd115, %r158, 4;
	add.s64 	%rd116, %rd17, %rd115;
	st.global.f32 	[%rd116], %f53;
	ld.shared.f32 	%f54, [%r63+192];
	add.s32 	%r159, %r157, %r29;
	mad.lo.s32 	%r160, %r159, %r28, %r59;
	mul.wide.u32 	%rd117, %r160, 4;
	add.s64 	%rd118, %rd17, %rd117;
	st.global.f32 	[%rd118], %f54;
	ld.shared.f32 	%f55, [%r63+196];
	add.s32 	%r161, %r159, %r29;
	mad.lo.s32 	%r162, %r161, %r28, %r59;
	mul.wide.u32 	%rd119, %r162, 4;
	add.s64 	%rd120, %rd17, %rd119;
	st.global.f32 	[%rd120], %f55;
	ld.shared.f32 	%f56, [%r63+200];
	add.s32 	%r163, %r161, %r29;
	mad.lo.s32 	%r164, %r163, %r28, %r59;
	mul.wide.u32 	%rd121, %r164, 4;
	add.s64 	%rd122, %rd17, %rd121;
	st.global.f32 	[%rd122], %f56;
	ld.shared.f32 	%f57, [%r63+204];
	add.s32 	%r165, %r163, %r29;
	mad.lo.s32 	%r166, %r165, %r28, %r59;
	mul.wide.u32 	%rd123, %r166, 4;
	add.s64 	%rd124, %rd17, %rd123;
	st.global.f32 	[%rd124], %f57;
	ld.shared.f32 	%f58, [%r63+208];
	add.s32 	%r167, %r165, %r29;
	mad.lo.s32 	%r168, %r167, %r28, %r59;
	mul.wide.u32 	%rd125, %r168, 4;
	add.s64 	%rd126, %rd17, %rd125;
	st.global.f32 	[%rd126], %f58;
	ld.shared.f32 	%f59, [%r63+212];
	add.s32 	%r169, %r167, %r29;
	mad.lo.s32 	%r170, %r169, %r28, %r59;
	mul.wide.u32 	%rd127, %r170, 4;
	add.s64 	%rd128, %rd17, %rd127;
	st.global.f32 	[%rd128], %f59;
	ld.shared.f32 	%f60, [%r63+216];
	add.s32 	%r171, %r169, %r29;
	mad.lo.s32 	%r172, %r171, %r28, %r59;
	mul.wide.u32 	%rd129, %r172, 4;
	add.s64 	%rd130, %rd17, %rd129;
	st.global.f32 	[%rd130], %f60;
	ld.shared.f32 	%f61, [%r63+220];
	add.s32 	%r173, %r171, %r29;
	mad.lo.s32 	%r174, %r173, %r28, %r59;
	mul.wide.u32 	%rd131, %r174, 4;
	add.s64 	%rd132, %rd17, %rd131;
	st.global.f32 	[%rd132], %f61;
	ld.shared.f32 	%f62, [%r63+224];
	add.s32 	%r175, %r173, %r29;
	mad.lo.s32 	%r176, %r175, %r28, %r59;
	mul.wide.u32 	%rd133, %r176, 4;
	add.s64 	%rd134, %rd17, %rd133;
	st.global.f32 	[%rd134], %f62;
	ld.shared.f32 	%f63, [%r63+228];
	add.s32 	%r177, %r175, %r29;
	mad.lo.s32 	%r178, %r177, %r28, %r59;
	mul.wide.u32 	%rd135, %r178, 4;
	add.s64 	%rd136, %rd17, %rd135;
	st.global.f32 	[%rd136], %f63;
	ld.shared.f32 	%f64, [%r63+232];
	add.s32 	%r179, %r177, %r29;
	mad.lo.s32 	%r180, %r179, %r28, %r59;
	mul.wide.u32 	%rd137, %r180, 4;
	add.s64 	%rd138, %rd17, %rd137;
	st.global.f32 	[%rd138], %f64;
	ld.shared.f32 	%f65, [%r63+236];
	add.s32 	%r181, %r179, %r29;
	mad.lo.s32 	%r182, %r181, %r28, %r59;
	mul.wide.u32 	%rd139, %r182, 4;
	add.s64 	%rd140, %rd17, %rd139;
	st.global.f32 	[%rd140], %f65;
	ld.shared.f32 	%f66, [%r63+240];
	add.s32 	%r183, %r181, %r29;
	mad.lo.s32 	%r184, %r183, %r28, %r59;
	mul.wide.u32 	%rd141, %r184, 4;
	add.s64 	%rd142, %rd17, %rd141;
	st.global.f32 	[%rd142], %f66;
	ld.shared.f32 	%f67, [%r63+244];
	add.s32 	%r185, %r183, %r29;
	mad.lo.s32 	%r186, %r185, %r28, %r59;
	mul.wide.u32 	%rd143, %r186, 4;
	add.s64 	%rd144, %rd17, %rd143;
	st.global.f32 	[%rd144], %f67;
	ld.shared.f32 	%f68, [%r63+248];
	add.s32 	%r187, %r185, %r29;
	mad.lo.s32 	%r188, %r187, %r28, %r59;
	mul.wide.u32 	%rd145, %r188, 4;
	add.s64 	%rd146, %rd17, %rd145;
	st.global.f32 	[%rd146], %f68;
	ld.shared.f32 	%f69, [%r63+252];
	add.s32 	%r189, %r187, %r29;
	mad.lo.s32 	%r190, %r189, %r28, %r59;
	mul.wide.u32 	%rd147, %r190, 4;
	add.s64 	%rd148, %rd17, %rd147;
	st.global.f32 	[%rd148], %f69;
$L__BB1_10:
	ret;

}


// ===== COMPILED SASS (sm_100) =====

	.target	sm_100

	.elftype	@"ET_EXEC"


//--------------------- .note.nv.tkinfo           --------------------------
	.section	.note.nv.tkinfo,"",@"SHT_NOTE"
	.sectionflags	@"SHF_NOTE_NV_TKINFO"
	.tkinfo
        /*0018*/ 	.word	0x00000002
        /*0030*/ 	.string	""
        /*0030*/ 	.string	"ptxas"
        /*0030*/ 	.string	"Cuda compilation tools, release 13.0, V13.0.88"
        /*0030*/ 	.string	"Build cuda_13.0.r13.0/compiler.36424714_0"
        /*0030*/ 	.string	"-arch sm_100 -m 64 "



//--------------------- .note.nv.cuinfo           --------------------------
	.section	.note.nv.cuinfo,"",@"SHT_NOTE"
	.sectionflags	@"SHF_NOTE_NV_CUINFO"
        /*0018*/ 	.short	0x0002
        /*001a*/ 	.short	0x0064
        /*001c*/ 	.short	0x0082
	.zero		2


//--------------------- .nv.info                  --------------------------
	.section	.nv.info,"",@"SHT_CUDA_INFO"
	.align	4


	//----- nvinfo : EIATTR_REGCOUNT
	.align		4
        /*0000*/ 	.byte	0x04, 0x2f
        /*0002*/ 	.short	(.L_1 - .L_0)
	.align		4
.L_0:
        /*0004*/ 	.word	index@(_Z17scatterBEV_kernelI6__halfEvPKT_PKjS5_jjPS1_)
        /*0008*/ 	.word	0x00000020


	//----- nvinfo : EIATTR_FRAME_SIZE
	.align		4
.L_1:
        /*000c*/ 	.byte	0x04, 0x11
        /*000e*/ 	.short	(.L_3 - .L_2)
	.align		4
.L_2:
        /*0010*/ 	.word	index@(_Z17scatterBEV_kernelI6__halfEvPKT_PKjS5_jjPS1_)
        /*0014*/ 	.word	0x00000000


	//----- nvinfo : EIATTR_REGCOUNT
	.align		4
.L_3:
        /*0018*/ 	.byte	0x04, 0x2f
        /*001a*/ 	.short	(.L_5 - .L_4)
	.align		4
.L_4:
        /*001c*/ 	.word	index@(_Z17scatterBEV_kernelIfEvPKT_PKjS4_jjPS0_)
        /*0020*/ 	.word	0x00000020


	//----- nvinfo : EIATTR_FRAME_SIZE
	.align		4
.L_5:
        /*0024*/ 	.byte	0x04, 0x11
        /*0026*/ 	.short	(.L_7 - .L_6)
	.align		4
.L_6:
        /*0028*/ 	.word	index@(_Z17scatterBEV_kernelIfEvPKT_PKjS4_jjPS0_)
        /*002c*/ 	.word	0x00000000


	//----- nvinfo : EIATTR_MIN_STACK_SIZE
	.align		4
.L_7:
        /*0030*/ 	.byte	0x04, 0x12
        /*0032*/ 	.short	(.L_9 - .L_8)
	.align		4
.L_8:
        /*0034*/ 	.word	index@(_Z17scatterBEV_kernelIfEvPKT_PKjS4_jjPS0_)
        /*0038*/ 	.word	0x00000000


	//----- nvinfo : EIATTR_MIN_STACK_SIZE
	.align		4
.L_9:
        /*003c*/ 	.byte	0x04, 0x12
        /*003e*/ 	.short	(.L_11 - .L_10)
	.align		4
.L_10:
        /*0040*/ 	.word	index@(_Z17scatterBEV_kernelI6__halfEvPKT_PKjS5_jjPS1_)
        /*0044*/ 	.word	0x00000000
.L_11:


//--------------------- .nv.compat                --------------------------
	.section	.nv.compat,"",@"SHT_CUDA_COMPAT_INFO"
	.align	4
        /*0000*/ 	.byte	0x02, 0x09, 0x00, 0x00, 0x02, 0x02, 0x01, 0x00, 0x02, 0x05, 0x05, 0x00, 0x03, 0x07, 0x01, 0x01
        /*0010*/ 	.byte	0x02, 0x03, 0x00, 0x00, 0x02, 0x06, 0x01, 0x00, 0x04, 0x0b, 0x08, 0x00, 0x09, 0x00, 0x00, 0x00
        /*0020*/ 	.byte	0x00, 0x00, 0x00, 0x00


//--------------------- .nv.info._Z17scatterBEV_kernelIfEvPKT_PKjS4_jjPS0_ --------------------------
	.section	.nv.info._Z17scatterBEV_kernelIfEvPKT_PKjS4_jjPS0_,"",@"SHT_CUDA_INFO"
	.sectionflags	@""
	.align	4


	//----- nvinfo : EIATTR_CUDA_API_VERSION
	.align		4
        /*0000*/ 	.byte	0x04, 0x37
        /*0002*/ 	.short	(.L_13 - .L_12)
.L_12:
        /*0004*/ 	.word	0x00000082


	//----- nvinfo : EIATTR_KPARAM_INFO
	.align		4
.L_13:
        /*0008*/ 	.byte	0x04, 0x17
        /*000a*/ 	.short	(.L_15 - .L_14)
.L_14:
        /*000c*/ 	.word	0x00000000
        /*0010*/ 	.short	0x0005
        /*0012*/ 	.short	0x0020
        /*0014*/ 	.byte	0x00, 0xf5, 0x21, 0x00


	//----- nvinfo : EIATTR_KPARAM_INFO
	.align		4
.L_15:
        /*0018*/ 	.byte	0x04, 0x17
        /*001a*/ 	.short	(.L_17 - .L_16)
.L_16:
        /*001c*/ 	.word	0x00000000
        /*0020*/ 	.short	0x0004
        /*0022*/ 	.short	0x001c
        /*0024*/ 	.byte	0x00, 0xf0, 0x11, 0x00


	//----- nvinfo : EIATTR_KPARAM_INFO
	.align		4
.L_17:
        /*0028*/ 	.byte	0x04, 0x17
        /*002a*/ 	.short	(.L_19 - .L_18)
.L_18:
        /*002c*/ 	.word	0x00000000
        /*0030*/ 	.short	0x0003
        /*0032*/ 	.short	0x0018
        /*0034*/ 	.byte	0x00, 0xf0, 0x11, 0x00


	//----- nvinfo : EIATTR_KPARAM_INFO
	.align		4
.L_19:
        /*0038*/ 	.byte	0x04, 0x17
        /*003a*/ 	.short	(.L_21 - .L_20)
.L_20:
        /*003c*/ 	.word	0x00000000
        /*0040*/ 	.short	0x0002
        /*0042*/ 	.short	0x0010
        /*0044*/ 	.byte	0x00, 0xf5, 0x21, 0x00


	//----- nvinfo : EIATTR_KPARAM_INFO
	.align		4
.L_21:
        /*0048*/ 	.byte	0x04, 0x17
        /*004a*/ 	.short	(.L_23 - .L_22)
.L_22:
        /*004c*/ 	.word	0x00000000
        /*0050*/ 	.short	0x0001
        /*0052*/ 	.short	0x0008
        /*0054*/ 	.byte	0x00, 0xf5, 0x21, 0x00


	//----- nvinfo : EIATTR_KPARAM_INFO
	.align		4
.L_23:
        /*0058*/ 	.byte	0x04, 0x17
        /*005a*/ 	.short	(.L_25 - .L_24)
.L_24:
        /*005c*/ 	.word	0x00000000
        /*0060*/ 	.short	0x0000
        /*0062*/ 	.short	0x0000
        /*0064*/ 	.byte	0x00, 0xf5, 0x21, 0x00


	//----- nvinfo : EIATTR_SPARSE_MMA_MASK
	.align		4
.L_25:
        /*0068*/ 	.byte	0x03, 0x50
        /*006a*/ 	.short	0x0000


	//----- nvinfo : EIATTR_MAXREG_COUNT
	.align		4
        /*006c*/ 	.byte	0x03, 0x1b
        /*006e*/ 	.short	0x00ff


	//----- nvinfo : EIATTR_NUM_BARRIERS
	.align		4
        /*0070*/ 	.byte	0x02, 0x4c
        /*0072*/ 	.byte	0x01
	.zero		1


	//----- nvinfo : EIATTR_MERCURY_ISA_VERSION
	.align		4
        /*0074*/ 	.byte	0x03, 0x5f
        /*0076*/ 	.short	0x0101


	//----- nvinfo : EIATTR_VRC_CTA_INIT_COUNT
	.align		4
        /*0078*/ 	.byte	0x02, 0x4a
	.zero		1
	.zero		1


	//----- nvinfo : EIATTR_EXIT_INSTR_OFFSETS
	.align		4
        /*007c*/ 	.byte	0x04, 0x1c
        /*007e*/ 	.short	(.L_27 - .L_26)


	//   ....[0]....
.L_26:
        /*0080*/ 	.word	0x000000a0


	//   ....[1]....
        /*0084*/ 	.word	0x00000c60


	//   ....[2]....
        /*0088*/ 	.word	0x00002100


	//----- nvinfo : EIATTR_CBANK_PARAM_SIZE
	.align		4
.L_27:
        /*008c*/ 	.byte	0x03, 0x19
        /*008e*/ 	.short	0x0028


	//----- nvinfo : EIATTR_PARAM_CBANK
	.align		4
        /*0090*/ 	.byte	0x04, 0x0a
        /*0092*/ 	.short	(.L_29 - .L_28)
	.align		4
.L_28:
        /*0094*/ 	.word	index@(.nv.constant0._Z17scatterBEV_kernelIfEvPKT_PKjS4_jjPS0_)
        /*0098*/ 	.short	0x0380
        /*009a*/ 	.short	0x0028


	//----- nvinfo : EIATTR_SW_WAR
	.align		4
.L_29:
        /*009c*/ 	.byte	0x04, 0x36
        /*009e*/ 	.short	(.L_31 - .L_30)
.L_30:
        /*00a0*/ 	.word	0x00000008
.L_31:


//--------------------- .nv.info._Z17scatterBEV_kernelI6__halfEvPKT_PKjS5_jjPS1_ --------------------------
	.section	.nv.info._Z17scatterBEV_kernelI6__halfEvPKT_PKjS5_jjPS1_,"",@"SHT_CUDA_INFO"
	.sectionflags	@""
	.align	4


	//----- nvinfo : EIATTR_CUDA_API_VERSION
	.align		4
        /*0000*/ 	.byte	0x04, 0x37
        /*0002*/ 	.short	(.L_33 - .L_32)
.L_32:
        /*0004*/ 	.word	0x00000082


	//----- nvinfo : EIATTR_KPARAM_INFO
	.align		4
.L_33:
        /*0008*/ 	.byte	0x04, 0x17
        /*000a*/ 	.short	(.L_35 - .L_34)
.L_34:
        /*000c*/ 	.word	0x00000000
        /*0010*/ 	.short	0x0005
        /*0012*/ 	.short	0x0020
        /*0014*/ 	.byte	0x00, 0xf5, 0x21, 0x00


	//----- nvinfo : EIATTR_KPARAM_INFO
	.align		4
.L_35:
        /*0018*/ 	.byte	0x04, 0x17
        /*001a*/ 	.short	(.L_37 - .L_36)
.L_36:
        /*001c*/ 	.word	0x00000000
        /*0020*/ 	.short	0x0004
        /*0022*/ 	.short	0x001c
        /*0024*/ 	.byte	0x00, 0xf0, 0x11, 0x00


	//----- nvinfo : EIATTR_KPARAM_INFO
	.align		4
.L_37:
        /*0028*/ 	.byte	0x04, 0x17
        /*002a*/ 	.short	(.L_39 - .L_38)
.L_38:
        /*002c*/ 	.word	0x00000000
        /*0030*/ 	.short	0x0003
        /*0032*/ 	.short	0x0018
        /*0034*/ 	.byte	0x00, 0xf0, 0x11, 0x00


	//----- nvinfo : EIATTR_KPARAM_INFO
	.align		4
.L_39:
        /*0038*/ 	.byte	0x04, 0x17
        /*003a*/ 	.short	(.L_41 - .L_40)
.L_40:
        /*003c*/ 	.word	0x00000000
        /*0040*/ 	.short	0x0002
        /*0042*/ 	.short	0x0010
        /*0044*/ 	.byte	0x00, 0xf5, 0x21, 0x00


	//----- nvinfo : EIATTR_KPARAM_INFO
	.align		4
.L_41:
        /*0048*/ 	.byte	0x04, 0x17
        /*004a*/ 	.short	(.L_43 - .L_42)
.L_42:
        /*004c*/ 	.word	0x00000000
        /*0050*/ 	.short	0x0001
        /*0052*/ 	.short	0x0008
        /*0054*/ 	.byte	0x00, 0xf5, 0x21, 0x00


	//----- nvinfo : EIATTR_KPARAM_INFO
	.align		4
.L_43:
        /*0058*/ 	.byte	0x04, 0x17
        /*005a*/ 	.short	(.L_45 - .L_44)
.L_44:
        /*005c*/ 	.word	0x00000000
        /*0060*/ 	.short	0x0000
        /*0062*/ 	.short	0x0000
        /*0064*/ 	.byte	0x00, 0xf5, 0x21, 0x00


	//----- nvinfo : EIATTR_SPARSE_MMA_MASK
	.align		4
.L_45:
        /*0068*/ 	.byte	0x03, 0x50
        /*006a*/ 	.short	0x0000


	//----- nvinfo : EIATTR_MAXREG_COUNT
	.align		4
        /*006c*/ 	.byte	0x03, 0x1b
        /*006e*/ 	.short	0x00ff


	//----- nvinfo : EIATTR_NUM_BARRIERS
	.align		4
        /*0070*/ 	.byte	0x02, 0x4c
        /*0072*/ 	.byte	0x01
	.zero		1


	//----- nvinfo : EIATTR_MERCURY_ISA_VERSION
	.align		4
        /*0074*/ 	.byte	0x03, 0x5f
        /*0076*/ 	.short	0x0101


	//----- nvinfo : EIATTR_VRC_CTA_INIT_COUNT
	.align		4
        /*0078*/ 	.byte	0x02, 0x4a
	.zero		1
	.zero		1


	//----- nvinfo : EIATTR_EXIT_INSTR_OFFSETS
	.align		4
        /*007c*/ 	.byte	0x04, 0x1c
        /*007e*/ 	.short	(.L_47 - .L_46)


	//   ....[0]....
.L_46:
        /*0080*/ 	.word	0x000000a0


	//   ....[1]....
        /*0084*/ 	.word	0x00000c60


	//   ....[2]....
        /*0088*/ 	.word	0x00002100


	//----- nvinfo : EIATTR_CBANK_PARAM_SIZE
	.align		4
.L_47:
        /*008c*/ 	.byte	0x03, 0x19
        /*008e*/ 	.short	0x0028


	//----- nvinfo : EIATTR_PARAM_CBANK
	.align		4
        /*0090*/ 	.byte	0x04, 0x0a
        /*0092*/ 	.short	(.L_49 - .L_48)
	.align		4
.L_48:
        /*0094*/ 	.word	index@(.nv.constant0._Z17scatterBEV_kernelI6__halfEvPKT_PKjS5_jjPS1_)
        /*0098*/ 	.short	0x0380
        /*009a*/ 	.short	0x0028


	//----- nvinfo : EIATTR_SW_WAR
	.align		4
.L_49:
        /*009c*/ 	.byte	0x04, 0x36
        /*009e*/ 	.short	(.L_51 - .L_50)
.L_50:
        /*00a0*/ 	.word	0x00000008
.L_51:


//--------------------- .nv.callgraph             --------------------------
	.section	.nv.callgraph,"",@"SHT_CUDA_CALLGRAPH"
	.align	4
	.sectionentsize	8
	.align		4
        /*0000*/ 	.word	0x00000000
	.align		4
        /*0004*/ 	.word	0xffffffff
	.align		4
        /*0008*/ 	.word	0x00000000
	.align		4
        /*000c*/ 	.word	0xfffffffe
	.align		4
        /*0010*/ 	.word	0x00000000
	.align		4
        /*0014*/ 	.word	0xfffffffd
	.align		4
        /*0018*/ 	.word	0x00000000
	.align		4
        /*001c*/ 	.word	0xfffffffc


//--------------------- .text._Z17scatterBEV_kernelIfEvPKT_PKjS4_jjPS0_ --------------------------
	.section	.text._Z17scatterBEV_kernelIfEvPKT_PKjS4_jjPS0_,"ax",@progbits
	.align	128
        .global         _Z17scatterBEV_kernelIfEvPKT_PKjS4_jjPS0_
        .type           _Z17scatterBEV_kernelIfEvPKT_PKjS4_jjPS0_,@function
        .size           _Z17scatterBEV_kernelIfEvPKT_PKjS4_jjPS0_,(.L_x_16 - _Z17scatterBEV_kernelIfEvPKT_PKjS4_jjPS0_)
        .other          _Z17scatterBEV_kernelIfEvPKT_PKjS4_jjPS0_,@"STO_CUDA_ENTRY STV_DEFAULT"
_Z17scatterBEV_kernelIfEvPKT_PKjS4_jjPS0_:
.text._Z17scatterBEV_kernelIfEvPKT_PKjS4_jjPS0_:
[----:B------:R-:W-:Y:S08]  /*0000*/  LDC R1, c[0x0][0x37c] ;  /* 0x0000df00ff017b82 */ /* 0x000ff00000000800 */
[----:B------:R-:W0:Y:S01]  /*0010*/  LDC.64 R4, c[0x0][0x390] ;  /* 0x0000e400ff047b82 */ /* 0x000e220000000a00 */
[----:B------:R-:W0:Y:S02]  /*0020*/  LDCU.64 UR6, c[0x0][0x358] ;  /* 0x00006b00ff0677ac */ /* 0x000e240008000a00 */
[----:B0-----:R-:W2:Y:S01]  /*0030*/  LDG.E R0, desc[UR6][R4.64] ;  /* 0x0000000604007981 */ /* 0x001ea2000c1e1900 */
[----:B------:R-:W0:Y:S01]  /*0040*/  S2R R2, SR_CTAID.X ;  /* 0x0000000000027919 */ /* 0x000e220000002500 */
[----:B--2---:R-:W-:-:S04]  /*0050*/  IADD3 R3, PT, PT, R0, 0x3f, RZ ;  /* 0x0000003f00037810 */ /* 0x004fc80007ffe0ff */
[----:B------:R-:W-:-:S04]  /*0060*/  SHF.R.S32.HI R6, RZ, 0x1f, R3 ;  /* 0x0000001fff067819 */ /* 0x000fc80000011403 */
[----:B------:R-:W-:-:S04]  /*0070*/  LEA.HI R6, R6, R3, RZ, 0x6 ;  /* 0x0000000306067211 */ /* 0x000fc800078f30ff */
[----:B------:R-:W-:-:S04]  /*0080*/  SHF.R.S32.HI R7, RZ, 0x6, R6 ;  /* 0x00000006ff077819 */ /* 0x000fc80000011406 */
[----:B0-----:R-:W-:-:S13]  /*0090*/  ISETP.GE.U32.AND P0, PT, R2, R7, PT ;  /* 0x000000070200720c */ /* 0x001fda0003f06070 */
[----:B------:R-:W-:Y:S05]  /*00a0*/  @P0 EXIT ;  /* 0x000000000000094d */ /* 0x000fea0003800000 */
[----:B------:R-:W-:Y:S01]  /*00b0*/  SHF.R.S32.HI R5, RZ, 0x1f, R0 ;  /* 0x0000001fff057819 */ /* 0x000fe20000011400 */
[----:B------:R-:W0:Y:S01]  /*00c0*/  S2R R3, SR_TID.X ;  /* 0x0000000000037919 */ /* 0x000e220000002100 */
[----:B------:R-:W-:Y:S02]  /*00d0*/  IADD3 R7, PT, PT, R7, -0x1, RZ ;  /* 0xffffffff07077810 */ /* 0x000fe40007ffe0ff */
[----:B------:R-:W-:Y:S02]  /*00e0*/  LEA.HI R5, R5, R0, RZ, 0x6 ;  /* 0x0000000005057211 */ /* 0x000fe400078f30ff */
[----:B------:R-:W-:Y:S02]  /*00f0*/  ISETP.NE.AND P0, PT, R2, R7, PT ;  /* 0x000000070200720c */ /* 0x000fe40003f05270 */
[----:B------:R-:W-:-:S04]  /*0100*/  LOP3.LUT R5, R5, 0xffffffc0, RZ, 0xc0, !PT ;  /* 0xffffffc005057812 */ /* 0x000fc800078ec0ff */
[----:B------:R-:W-:-:S04]  /*0110*/  IADD3 R5, PT, PT, R0, -R5, RZ ;  /* 0x8000000500057210 */ /* 0x000fc80007ffe0ff */
[----:B------:R-:W-:-:S04]  /*0120*/  SEL R5, R5, 0x40, !P0 ;  /* 0x0000004005057807 */ /* 0x000fc80004000000 */
[----:B------:R-:W-:-:S04]  /*0130*/  ISETP.NE.AND P0, PT, R5, RZ, PT ;  /* 0x000000ff0500720c */ /* 0x000fc80003f05270 */
[----:B------:R-:W-:-:S04]  /*0140*/  SEL R7, R5, 0x40, P0 ;  /* 0x0000004005077807 */ /* 0x000fc80000000000 */
[----:B------:R-:W-:Y:S02]  /*0150*/  ISETP.GE.AND P0, PT, R7, 0x1, PT ;  /* 0x000000010700780c */ /* 0x000fe40003f06270 */
[----:B0-----:R-:W-:-:S11]  /*0160*/  LEA R5, R2, R3, 0x6 ;  /* 0x0000000302057211 */ /* 0x001fd600078e30ff */
[----:B------:R-:W-:Y:S05]  /*0170*/  @!P0 BRA `(.L_x_0) ;  /* 0x0000000800b08947 */ /* 0x000fea0003800000 */
[C---:B------:R-:W-:Y:S01]  /*0180*/  ISETP.GE.U32.AND P0, PT, R7.reuse, 0x4, PT ;  /* 0x000000040700780c */ /* 0x040fe20003f06070 */
[----:B------:R-:W-:Y:S01]  /*0190*/  HFMA2 R6, -RZ, RZ, 0, 0 ;  /* 0x00000000ff067431 */ /* 0x000fe200000001ff */
[----:B------:R-:W-:-:S11]  /*01a0*/  LOP3.LUT R4, R7, 0x3, RZ, 0xc0, !PT ;  /* 0x0000000307047812 */ /* 0x000fd600078ec0ff */
[----:B------:R-:W-:Y:S05]  /*01b0*/  @!P0 BRA `(.L_x_1) ;  /* 0x0000000800508947 */ /* 0x000fea0003800000 */
[----:B------:R-:W0:Y:S01]  /*01c0*/  S2UR UR5, SR_CgaCtaId ;  /* 0x00000000000579c3 */ /* 0x000e220000008800 */
[----:B------:R-:W-:Y:S01]  /*01d0*/  LOP3.LUT R6, R7, 0x7ffffffc, RZ, 0xc0, !PT ;  /* 0x7ffffffc07067812 */ /* 0x000fe200078ec0ff */
[----:B------:R-:W-:Y:S01]  /*01e0*/  UMOV UR4, 0x400 ;  /* 0x0000040000047882 */ /* 0x000fe20000000000 */
[----:B------:R-:W-:Y:S02]  /*01f0*/  SHF.L.U32 R8, R2, 0xc, RZ ;  /* 0x0000000c02087819 */ /* 0x000fe400000006ff */
[----:B------:R-:W-:Y:S02]  /*0200*/  IADD3 R9, PT, PT, -R6, RZ, RZ ;  /* 0x000000ff06097210 */ /* 0x000fe40007ffe1ff */
[----:B------:R-:W-:Y:S01]  /*0210*/  LOP3.LUT R7, R3, R8, RZ, 0xfc, !PT ;  /* 0x0000000803077212 */ /* 0x000fe200078efcff */
[----:B------:R-:W1:Y:S01]  /*0220*/  LDC.64 R12, c[0x0][0x380] ;  /* 0x0000e000ff0c7b82 */ /* 0x000e620000000a00 */
[----:B------:R-:W-:Y:S02]  /*0230*/  ISETP.GE.AND P0, PT, R9, RZ, PT ;  /* 0x000000ff0900720c */ /* 0x000fe40003f06270 */
[----:B------:R-:W-:Y:S01]  /*0240*/  IADD3 R7, PT, PT, R7, 0x80, RZ ;  /* 0x0000008007077810 */ /* 0x000fe20007ffe0ff */
[----:B0-----:R-:W-:-:S06]  /*0250*/  ULEA UR4, UR5, UR4, 0x18 ;  /* 0x0000000405047291 */ /* 0x001fcc000f8ec0ff */
[----:B------:R-:W-:-:S04]  /*0260*/  LEA R8, R3, UR4, 0x2 ;  /* 0x0000000403087c11 */ /* 0x000fc8000f8e10ff */
[----:B------:R-:W-:Y:S01]  /*0270*/  IADD3 R8, PT, PT, R8, 0x200, RZ ;  /* 0x0000020008087810 */ /* 0x000fe20007ffe0ff */
[----:B------:R-:W-:Y:S06]  /*0280*/  @P0 BRA `(.L_x_2) ;  /* 0x0000000400cc0947 */ /* 0x000fec0003800000 */
[----:B------:R-:W-:Y:S02]  /*0290*/  IADD3 R10, PT, PT, -R9, RZ, RZ ;  /* 0x000000ff090a7210 */ /* 0x000fe40007ffe1ff */
[----:B------:R-:W-:Y:S02]  /*02a0*/  PLOP3.LUT P0, PT, PT, PT, PT, 0x80, 0x8 ;  /* 0x000000000008781c */ /* 0x000fe40003f0f070 */
[----:B------:R-:W-:-:S13]  /*02b0*/  ISETP.GT.AND P1, PT, R10, 0xc, PT ;  /* 0x0000000c0a00780c */ /* 0x000fda0003f24270 */
[----:B------:R-:W-:Y:S05]  /*02c0*/  @!P1 BRA `(.L_x_3) ;  /* 0x0000000400189947 */ /* 0x000fea0003800000 */
[----:B------:R-:W-:-:S13]  /*02d0*/  PLOP3.LUT P0, PT, PT, PT, PT, 0x8, 0x80 ;  /* 0x000000000080781c */ /* 0x000fda0003f0e170 */
.L_x_4:
[----:B------:R-:W0:Y:S01]  /*02e0*/  LDC.64 R14, c[0x0][0x380] ;  /* 0x0000e000ff0e7b82 */ /* 0x000e220000000a00 */
[C---:B------:R-:W-:Y:S02]  /*02f0*/  IADD3 R21, PT, PT, R7.reuse, -0x40, RZ ;  /* 0xffffffc007157810 */ /* 0x040fe40007ffe0ff */
[C---:B------:R-:W-:Y:S02]  /*0300*/  IADD3 R23, PT, PT, R7.reuse, -0x80, RZ ;  /* 0xffffff8007177810 */ /* 0x040fe40007ffe0ff */
[----:B------:R-:W-:Y:S01]  /*0310*/  IADD3 R25, PT, PT, R7, 0x40, RZ ;  /* 0x0000004007197810 */ /* 0x000fe20007ffe0ff */
[----:B0-----:R-:W-:-:S04]  /*0320*/  IMAD.WIDE.U32 R20, R21, 0x4, R14 ;  /* 0x0000000415147825 */ /* 0x001fc800078e000e */
[--C-:B------:R-:W-:Y:S01]  /*0330*/  IMAD.WIDE.U32 R22, R23, 0x4, R14.reuse ;  /* 0x0000000417167825 */ /* 0x100fe200078e000e */
[----:B------:R-:W2:Y:S03]  /*0340*/  LDG.E R27, desc[UR6][R20.64] ;  /* 0x00000006141b7981 */ /* 0x000ea6000c1e1900 */
[----:B------:R-:W-:Y:S01]  /*0350*/  IMAD.WIDE.U32 R24, R25, 0x4, R14 ;  /* 0x0000000419187825 */ /* 0x000fe200078e000e */
[----:B------:R-:W3:Y:S04]  /*0360*/  LDG.E R17, desc[UR6][R22.64] ;  /* 0x0000000616117981 */ /* 0x000ee8000c1e1900 */
[----:B------:R0:W4:Y:S01]  /*0370*/  LDG.E R16, desc[UR6][R24.64] ;  /* 0x0000000618107981 */ /* 0x000122000c1e1900 */
[----:B------:R-:W-:-:S02]  /*0380*/  IADD3 R19, PT, PT, R7, 0x100, RZ ;  /* 0x0000010007137810 */ /* 0x000fc40007ffe0ff */
[----:B------:R-:W-:-:S03]  /*0390*/  IADD3 R26, PT, PT, R7, 0xc0, RZ ;  /* 0x000000c0071a7810 */ /* 0x000fc60007ffe0ff */
[----:B------:R-:W-:Y:S01]  /*03a0*/  IMAD.WIDE.U32 R18, R19, 0x4, R14 ;  /* 0x0000000413127825 */ /* 0x000fe200078e000e */
[----:B0-----:R-:W-:-:S03]  /*03b0*/  IADD3 R25, PT, PT, R7, 0x140, RZ ;  /* 0x0000014007197810 */ /* 0x001fc60007ffe0ff */
[--C-:B------:R-:W-:Y:S01]  /*03c0*/  IMAD.WIDE.U32 R22, R26, 0x4, R14.reuse ;  /* 0x000000041a167825 */ /* 0x100fe200078e000e */
[C---:B------:R-:W-:Y:S01]  /*03d0*/  IADD3 R24, PT, PT, R7.reuse, 0x200, RZ ;  /* 0x0000020007187810 */ /* 0x040fe20007ffe0ff */
[----:B------:R0:W5:Y:S02]  /*03e0*/  LDG.E R21, desc[UR6][R18.64] ;  /* 0x0000000612157981 */ /* 0x000164000c1e1900 */
[C-C-:B------:R-:W-:Y:S01]  /*03f0*/  IMAD.WIDE.U32 R10, R7.reuse, 0x4, R14.reuse ;  /* 0x00000004070a7825 */ /* 0x140fe200078e000e */
[----:B------:R-:W-:Y:S01]  /*0400*/  IADD3 R29, PT, PT, R7, 0x80, RZ ;  /* 0x00000080071d7810 */ /* 0x000fe20007ffe0ff */
[----:B------:R1:W5:Y:S04]  /*0410*/  LDG.E R26, desc[UR6][R22.64] ;  /* 0x00000006161a7981 */ /* 0x000368000c1e1900 */
[----:B------:R-:W5:Y:S01]  /*0420*/  LDG.E R11, desc[UR6][R10.64] ;  /* 0x000000060a0b7981 */ /* 0x000f62000c1e1900 */
[----:B0-----:R-:W-:-:S04]  /*0430*/  IMAD.WIDE.U32 R18, R25, 0x4, R14 ;  /* 0x0000000419127825 */ /* 0x001fc800078e000e */
[--C-:B------:R-:W-:Y:S01]  /*0440*/  IMAD.WIDE.U32 R24, R24, 0x4, R14.reuse ;  /* 0x0000000418187825 */ /* 0x100fe200078e000e */
[----:B-1----:R-:W-:Y:S01]  /*0450*/  IADD3 R23, PT, PT, R7, 0x180, RZ ;  /* 0x0000018007177810 */ /* 0x002fe20007ffe0ff */
[----:B------:R-:W5:Y:S02]  /*0460*/  LDG.E R20, desc[UR6][R18.64] ;  /* 0x0000000612147981 */ /* 0x000f64000c1e1900 */
[--C-:B------:R-:W-:Y:S02]  /*0470*/  IMAD.WIDE.U32 R28, R29, 0x4, R14.reuse ;  /* 0x000000041d1c7825 */ /* 0x100fe400078e000e */
[----:B------:R0:W5:Y:S02]  /*0480*/  LDG.E R10, desc[UR6][R24.64] ;  /* 0x00000006180a7981 */ /* 0x000164000c1e1900 */
[----:B------:R-:W-:Y:S02]  /*0490*/  IMAD.WIDE.U32 R22, R23, 0x4, R14 ;  /* 0x0000000417167825 */ /* 0x000fe400078e000e */
[----:B------:R-:W5:Y:S01]  /*04a0*/  LDG.E R28, desc[UR6][R28.64] ;  /* 0x000000061c1c7981 */ /* 0x000f62000c1e1900 */
[----:B0-----:R-:W-:-:S03]  /*04b0*/  IADD3 R25, PT, PT, R7, 0x1c0, RZ ;  /* 0x000001c007197810 */ /* 0x001fc60007ffe0ff */
[----:B------:R0:W5:Y:S02]  /*04c0*/  LDG.E R29, desc[UR6][R22.64] ;  /* 0x00000006161d7981 */ /* 0x000164000c1e1900 */
[--C-:B------:R-:W-:Y:S01]  /*04d0*/  IMAD.WIDE.U32 R18, R25, 0x4, R14.reuse ;  /* 0x0000000419127825 */ /* 0x100fe200078e000e */
[C---:B------:R-:W-:Y:S02]  /*04e0*/  IADD3 R25, PT, PT, R7.reuse, 0x300, RZ ;  /* 0x0000030007197810 */ /* 0x040fe40007ffe0ff */
[----:B0-----:R-:W-:Y:S01]  /*04f0*/  IADD3 R23, PT, PT, R7, 0x240, RZ ;  /* 0x0000024007177810 */ /* 0x001fe20007ffe0ff */
[----:B--2---:R0:W-:Y:S04]  /*0500*/  STS [R8+-0x100], R27 ;  /* 0xffff001b08007388 */ /* 0x0041e80000000800 */
[----:B---3--:R-:W-:Y:S04]  /*0510*/  STS [R8+-0x200], R17 ;  /* 0xfffe001108007388 */ /* 0x008fe80000000800 */
[----:B----4-:R1:W-:Y:S04]  /*0520*/  STS [R8+0x100], R16 ;  /* 0x0001001008007388 */ /* 0x0103e80000000800 */
[----:B0-----:R0:W2:Y:S01]  /*0530*/  LDG.E R27, desc[UR6][R18.64] ;  /* 0x00000006121b7981 */ /* 0x0010a2000c1e1900 */
[----:B-1----:R-:W-:-:S04]  /*0540*/  IMAD.WIDE.U32 R16, R23, 0x4, R14 ;  /* 0x0000000417107825 */ /* 0x002fc800078e000e */
[--C-:B0-----:R-:W-:Y:S01]  /*0550*/  IMAD.WIDE.U32 R18, R25, 0x4, R14.reuse ;  /* 0x0000000419127825 */ /* 0x101fe200078e000e */
[----:B------:R-:W-:Y:S01]  /*0560*/  IADD3 R25, PT, PT, R7, 0x280, RZ ;  /* 0x0000028007197810 */ /* 0x000fe20007ffe0ff */
[----:B------:R0:W3:Y:S04]  /*0570*/  LDG.E R17, desc[UR6][R16.64] ;  /* 0x0000000610117981 */ /* 0x0000e8000c1e1900 */
[----:B------:R-:W-:Y:S01]  /*0580*/  IMAD.WIDE.U32 R22, R25, 0x4, R14 ;  /* 0x0000000419167825 */ /* 0x000fe200078e000e */
[C---:B------:R-:W-:Y:S01]  /*0590*/  IADD3 R25, PT, PT, R7.reuse, 0x2c0, RZ ;  /* 0x000002c007197810 */ /* 0x040fe20007ffe0ff */
[----:B------:R-:W4:Y:S01]  /*05a0*/  LDG.E R19, desc[UR6][R18.64] ;  /* 0x0000000612137981 */ /* 0x000f22000c1e1900 */
[----:B0-----:R-:W-:-:S03]  /*05b0*/  IADD3 R16, PT, PT, R7, 0x340, RZ ;  /* 0x0000034007107810 */ /* 0x001fc60007ffe0ff */
[--C-:B------:R-:W-:Y:S01]  /*05c0*/  IMAD.WIDE.U32 R24, R25, 0x4, R14.reuse ;  /* 0x0000000419187825 */ /* 0x100fe200078e000e */
[----:B------:R-:W4:Y:S03]  /*05d0*/  LDG.E R23, desc[UR6][R22.64] ;  /* 0x0000000616177981 */ /* 0x000f26000c1e1900 */
[----:B------:R-:W-:Y:S02]  /*05e0*/  IMAD.WIDE.U32 R14, R16, 0x4, R14 ;  /* 0x00000004100e7825 */ /* 0x000fe400078e000e */
[----:B------:R-:W4:Y:S04]  /*05f0*/  LDG.E R25, desc[UR6][R24.64] ;  /* 0x0000000618197981 */ /* 0x000f28000c1e1900 */
[----:B------:R-:W4:Y:S01]  /*0600*/  LDG.E R15, desc[UR6][R14.64] ;  /* 0x000000060e0f7981 */ /* 0x000f22000c1e1900 */
[----:B------:R-:W-:-:S04]  /*0610*/  IADD3 R9, PT, PT, R9, 0x10, RZ ;  /* 0x0000001009097810 */ /* 0x000fc80007ffe0ff */
[----:B------:R-:W-:Y:S01]  /*0620*/  ISETP.GE.AND P1, PT, R9, -0xc, PT ;  /* 0xfffffff40900780c */ /* 0x000fe20003f26270 */
[----:B-----5:R-:W-:Y:S01]  /*0630*/  STS [R8], R11 ;  /* 0x0000000b08007388 */ /* 0x020fe20000000800 */
[----:B------:R-:W-:-:S03]  /*0640*/  IADD3 R7, PT, PT, R7, 0x400, RZ ;  /* 0x0000040007077810 */ /* 0x000fc60007ffe0ff */
[----:B------:R-:W-:Y:S04]  /*0650*/  STS [R8+0x400], R21 ;  /* 0x0004001508007388 */ /* 0x000fe80000000800 */
[----:B------:R-:W-:Y:S04]  /*0660*/  STS [R8+0x200], R28 ;  /* 0x0002001c08007388 */ /* 0x000fe80000000800 */
[----:B------:R-:W-:Y:S04]  /*0670*/  STS [R8+0x300], R26 ;  /* 0x0003001a08007388 */ /* 0x000fe80000000800 */
[----:B------:R-:W-:Y:S04]  /*0680*/  STS [R8+0x500], R20 ;  /* 0x0005001408007388 */ /* 0x000fe80000000800 */
[----:B------:R-:W-:Y:S04]  /*0690*/  STS [R8+0x800], R10 ;  /* 0x0008000a08007388 */ /* 0x000fe80000000800 */
[----:B------:R-:W-:Y:S04]  /*06a0*/  STS [R8+0x600], R29 ;  /* 0x0006001d08007388 */ /* 0x000fe80000000800 */
[----:B--2---:R-:W-:Y:S04]  /*06b0*/  STS [R8+0x700], R27 ;  /* 0x0007001b08007388 */ /* 0x004fe80000000800 */
[----:B---3--:R-:W-:Y:S04]  /*06c0*/  STS [R8+0x900], R17 ;  /* 0x0009001108007388 */ /* 0x008fe80000000800 */
[----:B----4-:R-:W-:Y:S04]  /*06d0*/  STS [R8+0xc00], R19 ;  /* 0x000c001308007388 */ /* 0x010fe80000000800 */
[----:B------:R-:W-:Y:S04]  /*06e0*/  STS [R8+0xa00], R23 ;  /* 0x000a001708007388 */ /* 0x000fe80000000800 */
[----:B------:R-:W-:Y:S04]  /*06f0*/  STS [R8+0xb00], R25 ;  /* 0x000b001908007388 */ /* 0x000fe80000000800 */
[----:B------:R0:W-:Y:S02]  /*0700*/  STS [R8+0xd00], R15 ;  /* 0x000d000f08007388 */ /* 0x0001e40000000800 */
[----:B0-----:R-:W-:Y:S01]  /*0710*/  IADD3 R8, PT, PT, R8, 0x1000, RZ ;  /* 0x0000100008087810 */ /* 0x001fe20007ffe0ff */
[----:B------:R-:W-:Y:S06]  /*0720*/  @!P1 BRA `(.L_x_4) ;  /* 0xfffffff800ec9947 */ /* 0x000fec000383ffff */
.L_x_3:
[----:B------:R-:W-:-:S04]  /*0730*/  IADD3 R10, PT, PT, -R9, RZ, RZ ;  /* 0x000000ff090a7210 */ /* 0x000fc80007ffe1ff */
[----:B------:R-:W-:-:S13]  /*0740*/  ISETP.GT.AND P1, PT, R10, 0x4, PT ;  /* 0x000000040a00780c */ /* 0x000fda0003f24270 */
[----:B------:R-:W-:Y:S05]  /*0750*/  @!P1 BRA `(.L_x_5) ;  /* 0x0000000000909947 */ /* 0x000fea0003800000 */
[----:B------:R-:W0:Y:S01]  /*0760*/  LDC.64 R10, c[0x0][0x380] ;  /* 0x0000e000ff0a7b82 */ /* 0x000e220000000a00 */
[C---:B------:R-:W-:Y:S02]  /*0770*/  IADD3 R27, PT, PT, R7.reuse, -0x80, RZ ;  /* 0xffffff80071b7810 */ /* 0x040fe40007ffe0ff */
[C---:B------:R-:W-:Y:S02]  /*0780*/  IADD3 R23, PT, PT, R7.reuse, -0x40, RZ ;  /* 0xffffffc007177810 */ /* 0x040fe40007ffe0ff */
[C---:B------:R-:W-:Y:S02]  /*0790*/  IADD3 R25, PT, PT, R7.reuse, 0x40, RZ ;  /* 0x0000004007197810 */ /* 0x040fe40007ffe0ff */
[C---:B------:R-:W-:Y:S02]  /*07a0*/  IADD3 R15, PT, PT, R7.reuse, 0x100, RZ ;  /* 0x00000100070f7810 */ /* 0x040fe40007ffe0ff */
[C---:B------:R-:W-:Y:S02]  /*07b0*/  IADD3 R17, PT, PT, R7.reuse, 0x80, RZ ;  /* 0x0000008007117810 */ /* 0x040fe40007ffe0ff */
[----:B------:R-:W-:-:S02]  /*07c0*/  IADD3 R19, PT, PT, R7, 0xc0, RZ ;  /* 0x000000c007137810 */ /* 0x000fc40007ffe0ff */
[----:B------:R-:W-:Y:S01]  /*07d0*/  IADD3 R29, PT, PT, R7, 0x140, RZ ;  /* 0x00000140071d7810 */ /* 0x000fe20007ffe0ff */
[----:B0-----:R-:W-:-:S04]  /*07e0*/  IMAD.WIDE.U32 R26, R27, 0x4, R10 ;  /* 0x000000041b1a7825 */ /* 0x001fc800078e000a */
[--C-:B------:R-:W-:Y:S02]  /*07f0*/  IMAD.WIDE.U32 R22, R23, 0x4, R10.reuse ;  /* 0x0000000417167825 */ /* 0x100fe400078e000a */
[----:B------:R-:W2:Y:S02]  /*0800*/  LDG.E R27, desc[UR6][R26.64] ;  /* 0x000000061a1b7981 */ /* 0x000ea4000c1e1900 */
[--C-:B------:R-:W-:Y:S02]  /*0810*/  IMAD.WIDE.U32 R24, R25, 0x4, R10.reuse ;  /* 0x0000000419187825 */ /* 0x100fe400078e000a */
[----:B------:R-:W3:Y:S02]  /*0820*/  LDG.E R23, desc[UR6][R22.64] ;  /* 0x0000000616177981 */ /* 0x000ee4000c1e1900 */
[--C-:B------:R-:W-:Y:S02]  /*0830*/  IMAD.WIDE.U32 R20, R7, 0x4, R10.reuse ;  /* 0x0000000407147825 */ /* 0x100fe400078e000a */
[----:B------:R-:W4:Y:S02]  /*0840*/  LDG.E R25, desc[UR6][R24.64] ;  /* 0x0000000618197981 */ /* 0x000f24000c1e1900 */
[----:B------:R-:W-:-:S02]  /*0850*/  IMAD.WIDE.U32 R14, R15, 0x4, R10 ;  /* 0x000000040f0e7825 */ /* 0x000fc400078e000a */
[----:B------:R-:W5:Y:S02]  /*0860*/  LDG.E R21, desc[UR6][R20.64] ;  /* 0x0000000614157981 */ /* 0x000f64000c1e1900 */
[--C-:B------:R-:W-:Y:S02]  /*0870*/  IMAD.WIDE.U32 R16, R17, 0x4, R10.reuse ;  /* 0x0000000411107825 */ /* 0x100fe400078e000a */
[----:B------:R-:W5:Y:S02]  /*0880*/  LDG.E R15, desc[UR6][R14.64] ;  /* 0x000000060e0f7981 */ /* 0x000f64000c1e1900 */
[--C-:B------:R-:W-:Y:S02]  /*0890*/  IMAD.WIDE.U32 R18, R19, 0x4, R10.reuse ;  /* 0x0000000413127825 */ /* 0x100fe400078e000a */
[----:B------:R-:W5:Y:S02]  /*08a0*/  LDG.E R17, desc[UR6][R16.64] ;  /* 0x0000000610117981 */ /* 0x000f64000c1e1900 */
[----:B------:R-:W-:-:S02]  /*08b0*/  IMAD.WIDE.U32 R10, R29, 0x4, R10 ;  /* 0x000000041d0a7825 */ /* 0x000fc400078e000a */
[----:B------:R-:W5:Y:S04]  /*08c0*/  LDG.E R19, desc[UR6][R18.64] ;  /* 0x0000000612137981 */ /* 0x000f68000c1e1900 */
[----:B------:R-:W5:Y:S01]  /*08d0*/  LDG.E R11, desc[UR6][R10.64] ;  /* 0x000000060a0b7981 */ /* 0x000f62000c1e1900 */
[----:B------:R-:W-:Y:S02]  /*08e0*/  PLOP3.LUT P0, PT, PT, PT, PT, 0x8, 0x80 ;  /* 0x000000000080781c */ /* 0x000fe40003f0e170 */
[----:B------:R-:W-:Y:S02]  /*08f0*/  IADD3 R9, PT, PT, R9, 0x8, RZ ;  /* 0x0000000809097810 */ /* 0x000fe40007ffe0ff */
[----:B------:R-:W-:Y:S01]  /*0900*/  IADD3 R7, PT, PT, R7, 0x200, RZ ;  /* 0x0000020007077810 */ /* 0x000fe20007ffe0ff */
[----:B--2---:R-:W-:Y:S04]  /*0910*/  STS [R8+-0x200], R27 ;  /* 0xfffe001b08007388 */ /* 0x004fe80000000800 */
[----:B---3--:R-:W-:Y:S04]  /*0920*/  STS [R8+-0x100], R23 ;  /* 0xffff001708007388 */ /* 0x008fe80000000800 */
[----:B----4-:R-:W-:Y:S04]  /*0930*/  STS [R8+0x100], R25 ;  /* 0x0001001908007388 */ /* 0x010fe80000000800 */
[----:B-----5:R-:W-:Y:S04]  /*0940*/  STS [R8], R21 ;  /* 0x0000001508007388 */ /* 0x020fe80000000800 */
[----:B------:R-:W-:Y:S04]  /*0950*/  STS [R8+0x400], R15 ;  /* 0x0004000f08007388 */ /* 0x000fe80000000800 */
[----:B------:R-:W-:Y:S04]  /*0960*/  STS [R8+0x200], R17 ;  /* 0x0002001108007388 */ /* 0x000fe80000000800 */
[----:B------:R-:W-:Y:S04]  /*0970*/  STS [R8+0x300], R19 ;  /* 0x0003001308007388 */ /* 0x000fe80000000800 */
[----:B------:R0:W-:Y:S02]  /*0980*/  STS [R8+0x500], R11 ;  /* 0x0005000b08007388 */ /* 0x0001e40000000800 */
[----:B0-----:R-:W-:-:S07]  /*0990*/  IADD3 R8, PT, PT, R8, 0x800, RZ ;  /* 0x0000080008087810 */ /* 0x001fce0007ffe0ff */
.L_x_5:
[----:B------:R-:W-:-:S13]  /*09a0*/  ISETP.NE.OR P0, PT, R9, RZ, P0 ;  /* 0x000000ff0900720c */ /* 0x000fda0000705670 */
[----:B------:R-:W-:Y:S05]  /*09b0*/  @!P0 BRA `(.L_x_1) ;  /* 0x0000000000508947 */ /* 0x000fea0003800000 */
.L_x_2:
[C---:B------:R-:W-:Y:S01]  /*09c0*/  IADD3 R19, PT, PT, R7.reuse, -0x80, RZ ;  /* 0xffffff8007137810 */ /* 0x040fe20007ffe0ff */
[C-C-:B-1----:R-:W-:Y:S01]  /*09d0*/  IMAD.WIDE.U32 R10, R7.reuse, 0x4, R12.reuse ;  /* 0x00000004070a7825 */ /* 0x142fe200078e000c */
[C---:B------:R-:W-:Y:S02]  /*09e0*/  IADD3 R17, PT, PT, R7.reuse, -0x40, RZ ;  /* 0xffffffc007117810 */ /* 0x040fe40007ffe0ff */
[----:B------:R-:W-:Y:S01]  /*09f0*/  IADD3 R15, PT, PT, R7, 0x40, RZ ;  /* 0x00000040070f7810 */ /* 0x000fe20007ffe0ff */
[--C-:B------:R-:W-:Y:S02]  /*0a00*/  IMAD.WIDE.U32 R18, R19, 0x4, R12.reuse ;  /* 0x0000000413127825 */ /* 0x100fe400078e000c */
[----:B------:R-:W2:Y:S02]  /*0a10*/  LDG.E R11, desc[UR6][R10.64] ;  /* 0x000000060a0b7981 */ /* 0x000ea4000c1e1900 */
[--C-:B------:R-:W-:Y:S02]  /*0a20*/  IMAD.WIDE.U32 R16, R17, 0x4, R12.reuse ;  /* 0x0000000411107825 */ /* 0x100fe400078e000c */
[----:B------:R-:W3:Y:S02]  /*0a30*/  LDG.E R19, desc[UR6][R18.64] ;  /* 0x0000000612137981 */ /* 0x000ee4000c1e1900 */
[----:B------:R-:W-:-:S02]  /*0a40*/  IMAD.WIDE.U32 R14, R15, 0x4, R12 ;  /* 0x000000040f0e7825 */ /* 0x000fc400078e000c */
[----:B------:R-:W4:Y:S04]  /*0a50*/  LDG.E R17, desc[UR6][R16.64] ;  /* 0x0000000610117981 */ /* 0x000f28000c1e1900 */
[----:B------:R-:W5:Y:S01]  /*0a60*/  LDG.E R15, desc[UR6][R14.64] ;  /* 0x000000060e0f7981 */ /* 0x000f62000c1e1900 */
[----:B------:R-:W-:-:S04]  /*0a70*/  IADD3 R9, PT, PT, R9, 0x4, RZ ;  /* 0x0000000409097810 */ /* 0x000fc80007ffe0ff */
[----:B------:R-:W-:Y:S02]  /*0a80*/  ISETP.NE.AND P0, PT, R9, RZ, PT ;  /* 0x000000ff0900720c */ /* 0x000fe40003f05270 */
[----:B------:R-:W-:Y:S01]  /*0a90*/  IADD3 R7, PT, PT, R7, 0x100, RZ ;  /* 0x0000010007077810 */ /* 0x000fe20007ffe0ff */
[----:B--2---:R-:W-:Y:S04]  /*0aa0*/  STS [R8], R11 ;  /* 0x0000000b08007388 */ /* 0x004fe80000000800 */
[----:B---3--:R-:W-:Y:S04]  /*0ab0*/  STS [R8+-0x200], R19 ;  /* 0xfffe001308007388 */ /* 0x008fe80000000800 */
[----:B----4-:R-:W-:Y:S04]  /*0ac0*/  STS [R8+-0x100], R17 ;  /* 0xffff001108007388 */ /* 0x010fe80000000800 */
[----:B-----5:R0:W-:Y:S02]  /*0ad0*/  STS [R8+0x100], R15 ;  /* 0x0001000f08007388 */ /* 0x0201e40000000800 */
[----:B0-----:R-:W-:Y:S01]  /*0ae0*/  IADD3 R8, PT, PT, R8, 0x400, RZ ;  /* 0x0000040008087810 */ /* 0x001fe20007ffe0ff */
[----:B------:R-:W-:Y:S06]  /*0af0*/  @P0 BRA `(.L_x_2) ;  /* 0xfffffffc00b00947 */ /* 0x000fec000383ffff */
.L_x_1:
[----:B------:R-:W-:-:S13]  /*0b00*/  ISETP.NE.AND P0, PT, R4, RZ, PT ;  /* 0x000000ff0400720c */ /* 0x000fda0003f05270 */
[----:B------:R-:W-:Y:S05]  /*0b10*/  @!P0 BRA `(.L_x_0) ;  /* 0x0000000000488947 */ /* 0x000fea0003800000 */
[----:B------:R-:W0:Y:S01]  /*0b20*/  S2UR UR5, SR_CgaCtaId ;  /* 0x00000000000579c3 */ /* 0x000e220000008800 */
[----:B------:R-:W-:Y:S01]  /*0b30*/  SHF.L.U32 R2, R2, 0xc, RZ ;  /* 0x0000000c02027819 */ /* 0x000fe200000006ff */
[----:B------:R-:W-:Y:S01]  /*0b40*/  UMOV UR4, 0x400 ;  /* 0x0000040000047882 */ /* 0x000fe20000000000 */
[----:B------:R-:W-:Y:S02]  /*0b50*/  IADD3 R4, PT, PT, -R4, RZ, RZ ;  /* 0x000000ff04047210 */ /* 0x000fe40007ffe1ff */
[----:B------:R-:W-:Y:S02]  /*0b60*/  LOP3.LUT R11, R3, R2, RZ, 0xfc, !PT ;  /* 0x00000002030b7212 */ /* 0x000fe400078efcff */
[C---:B------:R-:W-:Y:S01]  /*0b70*/  LEA R2, R6.reuse, R3, 0x6 ;  /* 0x0000000306027211 */ /* 0x040fe200078e30ff */
[----:B------:R-:W2:Y:S01]  /*0b80*/  LDC.64 R8, c[0x0][0x380] ;  /* 0x0000e000ff087b82 */ /* 0x000ea20000000a00 */
[----:B------:R-:W-:Y:S01]  /*0b90*/  LEA R11, R6, R11, 0x6 ;  /* 0x0000000b060b7211 */ /* 0x000fe200078e30ff */
[----:B0-----:R-:W-:-:S06]  /*0ba0*/  ULEA UR4, UR5, UR4, 0x18 ;  /* 0x0000000405047291 */ /* 0x001fcc000f8ec0ff */
[----:B------:R-:W-:-:S07]  /*0bb0*/  LEA R2, R2, UR4, 0x2 ;  /* 0x0000000402027c11 */ /* 0x000fce000f8e10ff */
.L_x_6:
[----:B--2---:R-:W-:-:S06]  /*0bc0*/  IMAD.WIDE.U32 R6, R11, 0x4, R8 ;  /* 0x000000040b067825 */ /* 0x004fcc00078e0008 */
[----:B------:R-:W2:Y:S01]  /*0bd0*/  LDG.E R7, desc[UR6][R6.64] ;  /* 0x0000000606077981 */ /* 0x000ea2000c1e1900 */
[----:B------:R-:W-:Y:S02]  /*0be0*/  IADD3 R4, PT, PT, R4, 0x1, RZ ;  /* 0x0000000104047810 */ /* 0x000fe40007ffe0ff */
[----:B------:R-:W-:Y:S02]  /*0bf0*/  IADD3 R11, PT, PT, R11, 0x40, RZ ;  /* 0x000000400b0b7810 */ /* 0x000fe40007ffe0ff */
[----:B------:R-:W-:Y:S01]  /*0c00*/  ISETP.NE.AND P0, PT, R4, RZ, PT ;  /* 0x000000ff0400720c */ /* 0x000fe20003f05270 */
[----:B--2---:R0:W-:Y:S02]  /*0c10*/  STS [R2], R7 ;  /* 0x0000000702007388 */ /* 0x0041e40000000800 */
[----:B0-----:R-:W-:-:S10]  /*0c20*/  IADD3 R2, PT, PT, R2, 0x100, RZ ;  /* 0x0000010002027810 */ /* 0x001fd40007ffe0ff */
[----:B------:R-:W-:Y:S05]  /*0c30*/  @P0 BRA `(.L_x_6) ;  /* 0xfffffffc00e00947 */ /* 0x000fea000383ffff */
.L_x_0:
[----:B------:R-:W-:Y:S01]  /*0c40*/  BAR.SYNC.DEFER_BLOCKING 0x0 ;  /* 0x0000000000007b1d */ /* 0x000fe20000010000 */
[----:B------:R-:W-:-:S13]  /*0c50*/  ISETP.GE.AND P0, PT, R5, R0, PT ;  /* 0x000000000500720c */ /* 0x000fda0003f06270 */
[----:B------:R-:W-:Y:S05]  /*0c60*/  @P0 EXIT ;  /* 0x000000000000094d */ /* 0x000fea0003800000 */
[----:B------:R-:W0:Y:S02]  /*0c70*/  LDC.64 R6, c[0x0][0x388] ;  /* 0x0000e200ff067b82 */ /* 0x000e240000000a00 */
[----:B0-----:R-:W-:-:S06]  /*0c80*/  IMAD.WIDE R4, R5, 0x10, R6 ;  /* 0x0000001005047825 */ /* 0x001fcc00078e0206 */
[----:B------:R-:W2:Y:S01]  /*0c90*/  LDG.E.64 R4, desc[UR6][R4.64+0x8] ;  /* 0x0000080604047981 */ /* 0x000ea2000c1e1b00 */
[----:B------:R-:W0:Y:S01]  /*0ca0*/  S2UR UR5, SR_CgaCtaId ;  /* 0x00000000000579c3 */ /* 0x000e220000008800 */
[----:B------:R-:W-:Y:S02]  /*0cb0*/  UMOV UR4, 0x400 ;  /* 0x0000040000047882 */ /* 0x000fe40000000000 */
[----:B0-----:R-:W-:-:S06]  /*0cc0*/  ULEA UR4, UR5, UR4, 0x18 ;  /* 0x0000000405047291 */ /* 0x001fcc000f8ec0ff */
[----:B------:R-:W-:-:S05]  /*0cd0*/  LEA R0, R3, UR4, 0x2 ;  /* 0x0000000403007c11 */ /* 0x000fca000f8e10ff */
[----:B------:R-:W-:Y:S01]  /*0ce0*/  IMAD R0, R3, 0xfc, R0 ;  /* 0x000000fc03007824 */ /* 0x000fe200078e0200 */
[----:B------:R-:W2:Y:S01]  /*0cf0*/  LDCU.64 UR4, c[0x0][0x398] ;  /* 0x00007300ff0477ac */ /* 0x000ea20008000a00 */
[----:B------:R-:W0:Y:S03]  /*0d00*/  LDC.64 R2, c[0x0][0x3a0] ;  /* 0x0000e800ff027b82 */ /* 0x000e260000000a00 */
[----:B------:R-:W3:Y:S04]  /*0d10*/  LDS R15, [R0] ;  /* 0x00000000000f7984 */ /* 0x000ee80000000800 */
[----:B------:R-:W4:Y:S04]  /*0d20*/  LDS R17, [R0+0x4] ;  /* 0x0000040000117984 */ /* 0x000f280000000800 */
[----:B------:R-:W5:Y:S04]  /*0d30*/  LDS R9, [R0+0x8] ;  /* 0x0000080000097984 */ /* 0x000f680000000800 */
        /* <DEDUP_REMOVED lines=8> */
[----:B------:R-:W-:Y:S04]  /*0dc0*/  LDS R21, [R0+0x34] ;  /* 0x0000340000157984 */ /* 0x000fe80000000800 */
[----:B------:R-:W-:Y:S01]  /*0dd0*/  LDS R16, [R0+0x38] ;  /* 0x0000380000107984 */ /* 0x000fe20000000800 */
[C---:B--2---:R-:W-:Y:S01]  /*0de0*/  IMAD R7, R4.reuse, UR4, R5 ;  /* 0x0000000404077c24 */ /* 0x044fe2000f8e0205 */
[----:B------:R-:W-:-:S03]  /*0df0*/  IADD3 R4, PT, PT, R4, UR5, RZ ;  /* 0x0000000504047c10 */ /* 0x000fc6000fffe0ff */
[----:B0-----:R-:W-:-:S04]  /*0e00*/  IMAD.WIDE.U32 R6, R7, 0x4, R2 ;  /* 0x0000000407067825 */ /* 0x001fc800078e0002 */
[C---:B------:R-:W-:Y:S01]  /*0e10*/  IMAD R11, R4.reuse, UR4, R5 ;  /* 0x00000004040b7c24 */ /* 0x040fe2000f8e0205 */
[----:B------:R-:W-:Y:S01]  /*0e20*/  IADD3 R4, PT, PT, R4, UR5, RZ ;  /* 0x0000000504047c10 */ /* 0x000fe2000fffe0ff */
[----:B---3--:R0:W-:Y:S02]  /*0e30*/  STG.E desc[UR6][R6.64], R15 ;  /* 0x0000000f06007986 */ /* 0x0081e4000c101906 */
[----:B------:R-:W-:Y:S01]  /*0e40*/  IMAD.WIDE.U32 R10, R11, 0x4, R2 ;  /* 0x000000040b0a7825 */ /* 0x000fe200078e0002 */
[C---:B-1----:R-:W-:Y:S01]  /*0e50*/  IADD3 R12, PT, PT, R4.reuse, UR5, RZ ;  /* 0x00000005040c7c10 */ /* 0x042fe2000fffe0ff */
[----:B------:R-:W1:Y:S02]  /*0e60*/  LDS R15, [R0+0x2c] ;  /* 0x00002c00000f7984 */ /* 0x000e640000000800 */
[--C-:B------:R-:W-:Y:S01]  /*0e70*/  IMAD R13, R4, UR4, R5.reuse ;  /* 0x00000004040d7c24 */ /* 0x100fe2000f8e0205 */
[C---:B------:R-:W-:Y:S01]  /*0e80*/  IADD3 R4, PT, PT, R12.reuse, UR5, RZ ;  /* 0x000000050c047c10 */ /* 0x040fe2000fffe0ff */
[----:B------:R-:W-:Y:S01]  /*0e90*/  IMAD R19, R12, UR4, R5 ;  /* 0x000000040c137c24 */ /* 0x000fe2000f8e0205 */
[----:B----4-:R2:W-:Y:S01]  /*0ea0*/  STG.E desc[UR6][R10.64], R17 ;  /* 0x000000110a007986 */ /* 0x0105e2000c101906 */
[----:B------:R-:W-:Y:S01]  /*0eb0*/  IMAD.WIDE.U32 R12, R13, 0x4, R2 ;  /* 0x000000040d0c7825 */ /* 0x000fe200078e0002 */
[----:B------:R-:W-:-:S02]  /*0ec0*/  IADD3 R24, PT, PT, R4, UR5, RZ ;  /* 0x0000000504187c10 */ /* 0x000fc4000fffe0ff */
[----:B------:R-:W3:Y:S01]  /*0ed0*/  LDS R17, [R0+0x30] ;  /* 0x0000300000117984 */ /* 0x000ee20000000800 */
[--C-:B0-----:R-:W-:Y:S01]  /*0ee0*/  IMAD R7, R4, UR4, R5.reuse ;  /* 0x0000000404077c24 */ /* 0x101fe2000f8e0205 */
[----:B------:R-:W-:Y:S02]  /*0ef0*/  IADD3 R6, PT, PT, R24, UR5, RZ ;  /* 0x0000000518067c10 */ /* 0x000fe4000fffe0ff */
[----:B-----5:R0:W-:Y:S02]  /*0f00*/  STG.E desc[UR6][R12.64], R9 ;  /* 0x000000090c007986 */ /* 0x0201e4000c101906 */
[C---:B------:R-:W-:Y:S01]  /*0f10*/  IADD3 R4, PT, PT, R6.reuse, UR5, RZ ;  /* 0x0000000506047c10 */ /* 0x040fe2000fffe0ff */
[----:B------:R-:W-:Y:S02]  /*0f20*/  IMAD R23, R6, UR4, R5 ;  /* 0x0000000406177c24 */ /* 0x000fe4000f8e0205 */
[----:B--2---:R-:W-:-:S04]  /*0f30*/  IMAD.WIDE.U32 R10, R19, 0x4, R2 ;  /* 0x00000004130a7825 */ /* 0x004fc800078e0002 */
[----:B------:R-:W-:Y:S01]  /*0f40*/  IMAD R19, R24, UR4, R5 ;  /* 0x0000000418137c24 */ /* 0x000fe2000f8e0205 */
[----:B------:R-:W-:Y:S01]  /*0f50*/  IADD3 R24, PT, PT, R4, UR5, RZ ;  /* 0x0000000504187c10 */ /* 0x000fe2000fffe0ff */
[----:B------:R-:W-:Y:S01]  /*0f60*/  IMAD.WIDE.U32 R6, R7, 0x4, R2 ;  /* 0x0000000407067825 */ /* 0x000fe200078e0002 */
[----:B------:R2:W-:Y:S02]  /*0f70*/  STG.E desc[UR6][R10.64], R8 ;  /* 0x000000080a007986 */ /* 0x0005e4000c101906 */
[----:B------:R-:W-:Y:S01]  /*0f80*/  IADD3 R26, PT, PT, R24, UR5, RZ ;  /* 0x00000005181a7c10 */ /* 0x000fe2000fffe0ff */
[--C-:B0-----:R-:W-:Y:S01]  /*0f90*/  IMAD R13, R4, UR4, R5.reuse ;  /* 0x00000004040d7c24 */ /* 0x101fe2000f8e0205 */
[----:B------:R0:W-:Y:S01]  /*0fa0*/  STG.E desc[UR6][R6.64], R14 ;  /* 0x0000000e06007986 */ /* 0x0001e2000c101906 */
[----:B------:R-:W-:Y:S01]  /*0fb0*/  IMAD R24, R24, UR4, R5 ;  /* 0x0000000418187c24 */ /* 0x000fe2000f8e0205 */
[C---:B------:R-:W-:Y:S01]  /*0fc0*/  IADD3 R28, PT, PT, R26.reuse, UR5, RZ ;  /* 0x000000051a1c7c10 */ /* 0x040fe2000fffe0ff */
[----:B------:R-:W-:Y:S01]  /*0fd0*/  IMAD.WIDE.U32 R12, R13, 0x4, R2 ;  /* 0x000000040d0c7825 */ /* 0x000fe200078e0002 */
[----:B------:R-:W-:Y:S03]  /*0fe0*/  LDS R4, [R0+0x44] ;  /* 0x0000440000047984 */ /* 0x000fe60000000800 */
[----:B------:R-:W-:Y:S01]  /*0ff0*/  IMAD R26, R26, UR4, R5 ;  /* 0x000000041a1a7c24 */ /* 0x000fe2000f8e0205 */
[----:B------:R-:W-:Y:S01]  /*1000*/  LDS R14, [R0+0x48] ;  /* 0x00004800000e7984 */ /* 0x000fe20000000800 */
[----:B--2---:R-:W-:Y:S01]  /*1010*/  IMAD.WIDE.U32 R8, R19, 0x4, R2 ;  /* 0x0000000413087825 */ /* 0x004fe200078e0002 */
[----:B0-----:R-:W-:-:S03]  /*1020*/  IADD3 R6, PT, PT, R28, UR5, RZ ;  /* 0x000000051c067c10 */ /* 0x001fc6000fffe0ff */
[----:B------:R-:W-:Y:S01]  /*1030*/  IMAD.WIDE.U32 R10, R23, 0x4, R2 ;  /* 0x00000004170a7825 */ /* 0x000fe200078e0002 */
[----:B------:R0:W-:Y:S03]  /*1040*/  STG.E desc[UR6][R8.64], R18 ;  /* 0x0000001208007986 */ /* 0x0001e6000c101906 */
[----:B------:R-:W-:Y:S01]  /*1050*/  IMAD R7, R28, UR4, R5 ;  /* 0x000000041c077c24 */ /* 0x000fe2000f8e0205 */
[----:B------:R2:W-:Y:S04]  /*1060*/  STG.E desc[UR6][R10.64], R22 ;  /* 0x000000160a007986 */ /* 0x0005e8000c101906 */
[----:B------:R4:W-:Y:S04]  /*1070*/  STG.E desc[UR6][R12.64], R20 ;  /* 0x000000140c007986 */ /* 0x0009e8000c101906 */
[----:B------:R-:W5:Y:S01]  /*1080*/  LDS R19, [R0+0x3c] ;  /* 0x00003c0000137984 */ /* 0x000f620000000800 */
[----:B0-----:R-:W-:-:S03]  /*1090*/  IMAD.WIDE.U32 R8, R24, 0x4, R2 ;  /* 0x0000000418087825 */ /* 0x001fc600078e0002 */
[----:B------:R-:W0:Y:S01]  /*10a0*/  LDS R23, [R0+0x40] ;  /* 0x0000400000177984 */ /* 0x000e220000000800 */
[--C-:B--2---:R-:W-:Y:S01]  /*10b0*/  IMAD.WIDE.U32 R10, R26, 0x4, R2.reuse ;  /* 0x000000041a0a7825 */ /* 0x104fe200078e0002 */
[----:B----4-:R-:W-:Y:S02]  /*10c0*/  IADD3 R20, PT, PT, R6, UR5, RZ ;  /* 0x0000000506147c10 */ /* 0x010fe4000fffe0ff */
[----:B------:R2:W-:Y:S01]  /*10d0*/  STG.E desc[UR6][R8.64], R25 ;  /* 0x0000001908007986 */ /* 0x0005e2000c101906 */
[----:B------:R-:W-:Y:S01]  /*10e0*/  IMAD.WIDE.U32 R12, R7, 0x4, R2 ;  /* 0x00000004070c7825 */ /* 0x000fe200078e0002 */
[C---:B------:R-:W-:Y:S02]  /*10f0*/  IADD3 R22, PT, PT, R20.reuse, UR5, RZ ;  /* 0x0000000514167c10 */ /* 0x040fe4000fffe0ff */
[----:B------:R-:W4:Y:S01]  /*1100*/  LDS R18, [R0+0x4c] ;  /* 0x00004c0000127984 */ /* 0x000f220000000800 */
[--C-:B------:R-:W-:Y:S01]  /*1110*/  IMAD R20, R20, UR4, R5.reuse ;  /* 0x0000000414147c24 */ /* 0x100fe2000f8e0205 */
[C---:B------:R-:W-:Y:S01]  /*1120*/  IADD3 R24, PT, PT, R22.reuse, UR5, RZ ;  /* 0x0000000516187c10 */ /* 0x040fe2000fffe0ff */
[--C-:B------:R-:W-:Y:S01]  /*1130*/  IMAD R22, R22, UR4, R5.reuse ;  /* 0x0000000416167c24 */ /* 0x100fe2000f8e0205 */
[----:B------:R1:W-:Y:S01]  /*1140*/  STG.E desc[UR6][R10.64], R27 ;  /* 0x0000001b0a007986 */ /* 0x0003e2000c101906 */
[----:B------:R-:W-:-:S02]  /*1150*/  IMAD R7, R6, UR4, R5 ;  /* 0x0000000406077c24 */ /* 0x000fc4000f8e0205 */
[----:B--2---:R-:W-:Y:S01]  /*1160*/  IMAD.WIDE.U32 R8, R20, 0x4, R2 ;  /* 0x0000000414087825 */ /* 0x004fe200078e0002 */
[C---:B------:R-:W-:Y:S01]  /*1170*/  IADD3 R20, PT, PT, R24.reuse, UR5, RZ ;  /* 0x0000000518147c10 */ /* 0x040fe2000fffe0ff */
[----:B------:R2:W-:Y:S02]  /*1180*/  STG.E desc[UR6][R12.64], R29 ;  /* 0x0000001d0c007986 */ /* 0x0005e4000c101906 */
[----:B------:R-:W-:Y:S02]  /*1190*/  IMAD R26, R24, UR4, R5 ;  /* 0x00000004181a7c24 */ /* 0x000fe4000f8e0205 */
[----:B------:R-:W4:Y:S01]  /*11a0*/  LDS R27, [R0+0x50] ;  /* 0x00005000001b7984 */ /* 0x000f220000000800 */
[----:B------:R-:W-:-:S03]  /*11b0*/  IMAD.WIDE.U32 R6, R7, 0x4, R2 ;  /* 0x0000000407067825 */ /* 0x000fc600078e0002 */
[----:B------:R-:W4:Y:S01]  /*11c0*/  LDS R29, [R0+0x54] ;  /* 0x00005400001d7984 */ /* 0x000f220000000800 */
[--C-:B-1----:R-:W-:Y:S01]  /*11d0*/  IMAD.WIDE.U32 R10, R22, 0x4, R2.reuse ;  /* 0x00000004160a7825 */ /* 0x102fe200078e0002 */
[----:B------:R-:W-:Y:S02]  /*11e0*/  IADD3 R22, PT, PT, R20, UR5, RZ ;  /* 0x0000000514167c10 */ /* 0x000fe4000fffe0ff */
[----:B------:R-:W1:Y:S01]  /*11f0*/  LDS R24, [R0+0x58] ;  /* 0x0000580000187984 */ /* 0x000e620000000800 */
[----:B--2---:R-:W-:Y:S01]  /*1200*/  IMAD.WIDE.U32 R12, R26, 0x4, R2 ;  /* 0x000000041a0c7825 */ /* 0x004fe200078e0002 */
[----:B------:R-:W-:Y:S02]  /*1210*/  IADD3 R26, PT, PT, R22, UR5, RZ ;  /* 0x00000005161a7c10 */ /* 0x000fe4000fffe0ff */
[----:B------:R2:W-:Y:S01]  /*1220*/  STG.E desc[UR6][R6.64], R15 ;  /* 0x0000000f06007986 */ /* 0x0005e2000c101906 */
[----:B------:R-:W-:Y:S01]  /*1230*/  IMAD R20, R20, UR4, R5 ;  /* 0x0000000414147c24 */ /* 0x000fe2000f8e0205 */
[----:B------:R-:W-:-:S02]  /*1240*/  IADD3 R28, PT, PT, R26, UR5, RZ ;  /* 0x000000051a1c7c10 */ /* 0x000fc4000fffe0ff */
[----:B---3--:R3:W-:Y:S04]  /*1250*/  STG.E desc[UR6][R8.64], R17 ;  /* 0x0000001108007986 */ /* 0x0087e8000c101906 */
[----:B------:R0:W-:Y:S04]  /*1260*/  STG.E desc[UR6][R10.64], R21 ;  /* 0x000000150a007986 */ /* 0x0001e8000c101906 */
[----:B------:R0:W-:Y:S01]  /*1270*/  STG.E desc[UR6][R12.64], R16 ;  /* 0x000000100c007986 */ /* 0x0001e2000c101906 */
[----:B--2---:R-:W-:Y:S02]  /*1280*/  IMAD R15, R26, UR4, R5 ;  /* 0x000000041a0f7c24 */ /* 0x004fe4000f8e0205 */
[----:B------:R-:W-:Y:S01]  /*1290*/  IMAD.WIDE.U32 R6, R20, 0x4, R2 ;  /* 0x0000000414067825 */ /* 0x000fe200078e0002 */
[----:B------:R-:W2:Y:S03]  /*12a0*/  LDS R25, [R0+0x5c] ;  /* 0x00005c0000197984 */ /* 0x000ea60000000800 */
[----:B---3--:R-:W-:Y:S01]  /*12b0*/  IMAD R9, R22, UR4, R5 ;  /* 0x0000000416097c24 */ /* 0x008fe2000f8e0205 */
[----:B-----5:R3:W-:Y:S01]  /*12c0*/  STG.E desc[UR6][R6.64], R19 ;  /* 0x0000001306007986 */ /* 0x0207e2000c101906 */
[----:B0-----:R-:W-:-:S03]  /*12d0*/  IMAD.WIDE.U32 R10, R15, 0x4, R2 ;  /* 0x000000040f0a7825 */ /* 0x001fc600078e0002 */
[----:B------:R-:W0:Y:S01]  /*12e0*/  LDS R17, [R0+0x60] ;  /* 0x0000600000117984 */ /* 0x000e220000000800 */
[C---:B------:R-:W-:Y:S01]  /*12f0*/  IMAD R13, R28.reuse, UR4, R5 ;  /* 0x000000041c0d7c24 */ /* 0x040fe2000f8e0205 */
[----:B------:R-:W-:Y:S01]  /*1300*/  IADD3 R28, PT, PT, R28, UR5, RZ ;  /* 0x000000051c1c7c10 */ /* 0x000fe2000fffe0ff */
[----:B------:R-:W-:Y:S01]  /*1310*/  IMAD.WIDE.U32 R8, R9, 0x4, R2 ;  /* 0x0000000409087825 */ /* 0x000fe200078e0002 */
[----:B------:R-:W-:Y:S03]  /*1320*/  LDS R21, [R0+0x68] ;  /* 0x0000680000157984 */ /* 0x000fe60000000800 */
[C---:B------:R-:W-:Y:S01]  /*1330*/  IMAD R15, R28.reuse, UR4, R5 ;  /* 0x000000041c0f7c24 */ /* 0x040fe2000f8e0205 */
[----:B------:R-:W-:Y:S01]  /*1340*/  IADD3 R28, PT, PT, R28, UR5, RZ ;  /* 0x000000051c1c7c10 */ /* 0x000fe2000fffe0ff */
[----:B------:R5:W-:Y:S01]  /*1350*/  STG.E desc[UR6][R8.64], R23 ;  /* 0x0000001708007986 */ /* 0x000be2000c101906 */
[----:B------:R-:W-:-:S02]  /*1360*/  IMAD.WIDE.U32 R12, R13, 0x4, R2 ;  /* 0x000000040d0c7825 */ /* 0x000fc400078e0002 */
[C---:B------:R-:W-:Y:S01]  /*1370*/  IADD3 R20, PT, PT, R28.reuse, UR5, RZ ;  /* 0x000000051c147c10 */ /* 0x040fe2000fffe0ff */
[----:B------:R4:W-:Y:S01]  /*1380*/  STG.E desc[UR6][R10.64], R4 ;  /* 0x000000040a007986 */ /* 0x0009e2000c101906 */
[----:B---3--:R-:W-:-:S03]  /*1390*/  IMAD R7, R28, UR4, R5 ;  /* 0x000000041c077c24 */ /* 0x008fc6000f8e0205 */
[----:B------:R-:W-:Y:S01]  /*13a0*/  LDS R19, [R0+0x6c] ;  /* 0x00006c0000137984 */ /* 0x000fe20000000800 */
[----:B------:R-:W-:-:S03]  /*13b0*/  IMAD.WIDE.U32 R6, R7, 0x4, R2 ;  /* 0x0000000407067825 */ /* 0x000fc600078e0002 */
[----:B------:R3:W-:Y:S01]  /*13c0*/  STG.E desc[UR6][R12.64], R14 ;  /* 0x0000000e0c007986 */ /* 0x0007e2000c101906 */
[----:B-----5:R-:W-:-:S03]  /*13d0*/  IMAD.WIDE.U32 R8, R15, 0x4, R2 ;  /* 0x000000040f087825 */ /* 0x020fc600078e0002 */
[----:B------:R-:W5:Y:S01]  /*13e0*/  LDS R15, [R0+0x64] ;  /* 0x00006400000f7984 */ /* 0x000f620000000800 */
[C---:B----4-:R-:W-:Y:S01]  /*13f0*/  IADD3 R10, PT, PT, R20.reuse, UR5, RZ ;  /* 0x00000005140a7c10 */ /* 0x050fe2000fffe0ff */
[--C-:B------:R-:W-:Y:S02]  /*1400*/  IMAD R11, R20, UR4, R5.reuse ;  /* 0x00000004140b7c24 */ /* 0x100fe4000f8e0205 */
[----:B------:R4:W-:Y:S01]  /*1410*/  STG.E desc[UR6][R8.64], R18 ;  /* 0x0000001208007986 */ /* 0x0009e2000c101906 */
[C---:B---3--:R-:W-:Y:S01]  /*1420*/  IADD3 R12, PT, PT, R10.reuse, UR5, RZ ;  /* 0x000000050a0c7c10 */ /* 0x048fe2000fffe0ff */
[--C-:B------:R-:W-:Y:S02]  /*1430*/  IMAD R13, R10, UR4, R5.reuse ;  /* 0x000000040a0d7c24 */ /* 0x100fe4000f8e0205 */
[----:B------:R-:W3:Y:S01]  /*1440*/  LDS R16, [R0+0x70] ;  /* 0x0000700000107984 */ /* 0x000ee20000000800 */
[C---:B------:R-:W-:Y:S01]  /*1450*/  IADD3 R20, PT, PT, R12.reuse, UR5, RZ ;  /* 0x000000050c147c10 */ /* 0x040fe2000fffe0ff */
[----:B------:R-:W-:-:S02]  /*1460*/  IMAD R23, R12, UR4, R5 ;  /* 0x000000040c177c24 */ /* 0x000fc4000f8e0205 */
[----:B------:R-:W3:Y:S01]  /*1470*/  LDS R14, [R0+0x74] ;  /* 0x00007400000e7984 */ /* 0x000ee20000000800 */
[--C-:B----4-:R-:W-:Y:S01]  /*1480*/  IMAD.WIDE.U32 R8, R11, 0x4, R2.reuse ;  /* 0x000000040b087825 */ /* 0x110fe200078e0002 */
[----:B------:R-:W-:Y:S02]  /*1490*/  IADD3 R28, PT, PT, R20, UR5, RZ ;  /* 0x00000005141c7c10 */ /* 0x000fe4000fffe0ff */
[----:B------:R-:W4:Y:S01]  /*14a0*/  LDS R4, [R0+0x78] ;  /* 0x0000780000047984 */ /* 0x000f220000000800 */
[----:B------:R-:W-:-:S03]  /*14b0*/  IMAD.WIDE.U32 R10, R13, 0x4, R2 ;  /* 0x000000040d0a7825 */ /* 0x000fc600078e0002 */
[----:B------:R2:W-:Y:S01]  /*14c0*/  STG.E desc[UR6][R6.64], R27 ;  /* 0x0000001b06007986 */ /* 0x0005e2000c101906 */
[----:B------:R-:W-:-:S03]  /*14d0*/  IMAD R26, R20, UR4, R5 ;  /* 0x00000004141a7c24 */ /* 0x000fc6000f8e0205 */
[----:B------:R0:W-:Y:S01]  /*14e0*/  STG.E desc[UR6][R8.64], R29 ;  /* 0x0000001d08007986 */ /* 0x0001e2000c101906 */
[----:B------:R-:W-:-:S03]  /*14f0*/  IMAD.WIDE.U32 R12, R23, 0x4, R2 ;  /* 0x00000004170c7825 */ /* 0x000fc600078e0002 */
[----:B-1----:R1:W-:Y:S04]  /*1500*/  STG.E desc[UR6][R10.64], R24 ;  /* 0x000000180a007986 */ /* 0x0023e8000c101906 */
[----:B------:R-:W4:Y:S01]  /*1510*/  LDS R18, [R0+0x7c] ;  /* 0x00007c0000127984 */ /* 0x000f220000000800 */
[----:B--2---:R-:W-:Y:S01]  /*1520*/  IMAD.WIDE.U32 R6, R26, 0x4, R2 ;  /* 0x000000041a067825 */ /* 0x004fe200078e0002 */
[C---:B0-----:R-:W-:Y:S02]  /*1530*/  IADD3 R8, PT, PT, R28.reuse, UR5, RZ ;  /* 0x000000051c087c10 */ /* 0x041fe4000fffe0ff */
[----:B------:R-:W0:Y:S01]  /*1540*/  LDS R23, [R0+0x80] ;  /* 0x0000800000177984 */ /* 0x000e220000000800 */
[----:B------:R-:W-:Y:S01]  /*1550*/  IMAD R9, R28, UR4, R5 ;  /* 0x000000041c097c24 */ /* 0x000fe2000f8e0205 */
[----:B-1----:R-:W-:-:S02]  /*1560*/  IADD3 R10, PT, PT, R8, UR5, RZ ;  /* 0x00000005080a7c10 */ /* 0x002fc4000fffe0ff */
[----:B------:R-:W1:Y:S01]  /*1570*/  LDS R22, [R0+0x84] ;  /* 0x0000840000167984 */ /* 0x000e620000000800 */
[----:B------:R-:W-:Y:S01]  /*1580*/  IMAD R11, R8, UR4, R5 ;  /* 0x00000004080b7c24 */ /* 0x000fe2000f8e0205 */
[----:B------:R-:W-:Y:S02]  /*1590*/  IADD3 R24, PT, PT, R10, UR5, RZ ;  /* 0x000000050a187c10 */ /* 0x000fe4000fffe0ff */
[----:B------:R2:W-:Y:S01]  /*15a0*/  STG.E desc[UR6][R12.64], R25 ;  /* 0x000000190c007986 */ /* 0x0005e2000c101906 */
[----:B------:R-:W-:Y:S01]  /*15b0*/  IMAD.WIDE.U32 R8, R9, 0x4, R2 ;  /* 0x0000000409087825 */ /* 0x000fe200078e0002 */
[C---:B------:R-:W-:Y:S02]  /*15c0*/  IADD3 R26, PT, PT, R24.reuse, UR5, RZ ;  /* 0x00000005181a7c10 */ /* 0x040fe4000fffe0ff */
[----:B------:R-:W1:Y:S01]  /*15d0*/  LDS R20, [R0+0x88] ;  /* 0x0000880000147984 */ /* 0x000e620000000800 */
[--C-:B------:R-:W-:Y:S01]  /*15e0*/  IMAD R27, R24, UR4, R5.reuse ;  /* 0x00000004181b7c24 */ /* 0x100fe2000f8e0205 */
[C---:B------:R-:W-:Y:S01]  /*15f0*/  IADD3 R28, PT, PT, R26.reuse, UR5, RZ ;  /* 0x000000051a1c7c10 */ /* 0x040fe2000fffe0ff */
[--C-:B------:R-:W-:Y:S01]  /*1600*/  IMAD R29, R26, UR4, R5.reuse ;  /* 0x000000041a1d7c24 */ /* 0x100fe2000f8e0205 */
[----:B------:R3:W-:Y:S01]  /*1610*/  STG.E desc[UR6][R6.64], R17 ;  /* 0x0000001106007986 */ /* 0x0007e2000c101906 */
[----:B--2---:R-:W-:-:S03]  /*1620*/  IMAD R13, R10, UR4, R5 ;  /* 0x000000040a0d7c24 */ /* 0x004fc6000f8e0205 */
[----:B-----5:R2:W-:Y:S01]  /*1630*/  STG.E desc[UR6][R8.64], R15 ;  /* 0x0000000f08007986 */ /* 0x0205e2000c101906 */
[----:B------:R-:W-:-:S03]  /*1640*/  IMAD.WIDE.U32 R10, R11, 0x4, R2 ;  /* 0x000000040b0a7825 */ /* 0x000fc600078e0002 */
[----:B------:R-:W5:Y:S01]  /*1650*/  LDS R25, [R0+0x8c] ;  /* 0x00008c0000197984 */ /* 0x000f620000000800 */
[----:B------:R-:W-:-:S03]  /*1660*/  IMAD.WIDE.U32 R12, R13, 0x4, R2 ;  /* 0x000000040d0c7825 */ /* 0x000fc600078e0002 */
[----:B------:R4:W-:Y:S01]  /*1670*/  STG.E desc[UR6][R10.64], R21 ;  /* 0x000000150a007986 */ /* 0x0009e2000c101906 */
[C---:B------:R-:W-:Y:S01]  /*1680*/  IMAD R26, R28.reuse, UR4, R5 ;  /* 0x000000041c1a7c24 */ /* 0x040fe2000f8e0205 */
[----:B------:R-:W-:Y:S01]  /*1690*/  IADD3 R28, PT, PT, R28, UR5, RZ ;  /* 0x000000051c1c7c10 */ /* 0x000fe2000fffe0ff */
[--C-:B---3--:R-:W-:Y:S01]  /*16a0*/  IMAD.WIDE.U32 R6, R27, 0x4, R2.reuse ;  /* 0x000000041b067825 */ /* 0x108fe200078e0002 */
[----:B------:R3:W-:Y:S03]  /*16b0*/  STG.E desc[UR6][R12.64], R19 ;  /* 0x000000130c007986 */ /* 0x0007e6000c101906 */
[--C-:B--2---:R-:W-:Y:S01]  /*16c0*/  IMAD.WIDE.U32 R8, R29, 0x4, R2.reuse ;  /* 0x000000041d087825 */ /* 0x104fe200078e0002 */
[----:B------:R-:W2:Y:S03]  /*16d0*/  LDS R24, [R0+0x90] ;  /* 0x0000900000187984 */ /* 0x000ea60000000800 */
[----:B----4-:R-:W-:Y:S01]  /*16e0*/  IMAD.WIDE.U32 R10, R26, 0x4, R2 ;  /* 0x000000041a0a7825 */ /* 0x010fe200078e0002 */
[----:B------:R4:W-:Y:S01]  /*16f0*/  STG.E desc[UR6][R6.64], R16 ;  /* 0x0000001006007986 */ /* 0x0009e2000c101906 */
[----:B---3--:R-:W-:-:S02]  /*1700*/  IADD3 R12, PT, PT, R28, UR5, RZ ;  /* 0x000000051c0c7c10 */ /* 0x008fc4000fffe0ff */
[--C-:B------:R-:W-:Y:S01]  /*1710*/  IMAD R13, R28, UR4, R5.reuse ;  /* 0x000000041c0d7c24 */ /* 0x100fe2000f8e0205 */
[----:B------:R3:W-:Y:S01]  /*1720*/  STG.E desc[UR6][R8.64], R14 ;  /* 0x0000000e08007986 */ /* 0x0007e2000c101906 */
[C---:B------:R-:W-:Y:S01]  /*1730*/  IADD3 R29, PT, PT, R12.reuse, UR5, RZ ;  /* 0x000000050c1d7c10 */ /* 0x040fe2000fffe0ff */
[----:B------:R-:W-:Y:S02]  /*1740*/  IMAD R27, R12, UR4, R5 ;  /* 0x000000040c1b7c24 */ /* 0x000fe4000f8e0205 */
[----:B------:R-:W2:Y:S01]  /*1750*/  LDS R15, [R0+0x94] ;  /* 0x00009400000f7984 */ /* 0x000ea20000000800 */
[----:B------:R-:W-:Y:S01]  /*1760*/  IADD3 R28, PT, PT, R29, UR5, RZ ;  /* 0x000000051d1c7c10 */ /* 0x000fe2000fffe0ff */
[----:B----4-:R-:W-:Y:S02]  /*1770*/  IMAD.WIDE.U32 R6, R13, 0x4, R2 ;  /* 0x000000040d067825 */ /* 0x010fe400078e0002 */
[----:B------:R4:W-:Y:S02]  /*1780*/  STG.E desc[UR6][R10.64], R4 ;  /* 0x000000040a007986 */ /* 0x0009e4000c101906 */
[----:B------:R-:W-:-:S02]  /*1790*/  IMAD R13, R28, UR4, R5 ;  /* 0x000000041c0d7c24 */ /* 0x000fc4000f8e0205 */
[----:B------:R-:W2:Y:S01]  /*17a0*/  LDS R21, [R0+0x98] ;  /* 0x0000980000157984 */ /* 0x000ea20000000800 */
[----:B------:R-:W-:Y:S02]  /*17b0*/  IMAD R29, R29, UR4, R5 ;  /* 0x000000041d1d7c24 */ /* 0x000fe4000f8e0205 */
[--C-:B---3--:R-:W-:Y:S01]  /*17c0*/  IMAD.WIDE.U32 R8, R27, 0x4, R2.reuse ;  /* 0x000000041b087825 */ /* 0x108fe200078e0002 */
[----:B------:R-:W3:Y:S03]  /*17d0*/  LDS R26, [R0+0x9c] ;  /* 0x00009c00001a7984 */ /* 0x000ee60000000800 */
[--C-:B------:R-:W-:Y:S01]  /*17e0*/  IMAD.WIDE.U32 R12, R13, 0x4, R2.reuse ;  /* 0x000000040d0c7825 */ /* 0x100fe200078e0002 */
[----:B----4-:R-:W-:Y:S01]  /*17f0*/  IADD3 R4, PT, PT, R28, UR5, RZ ;  /* 0x000000051c047c10 */ /* 0x010fe2000fffe0ff */
[----:B------:R-:W4:Y:S02]  /*1800*/  LDS R19, [R0+0xa0] ;  /* 0x0000a00000137984 */ /* 0x000f240000000800 */
[----:B------:R-:W-:Y:S01]  /*1810*/  IMAD.WIDE.U32 R10, R29, 0x4, R2 ;  /* 0x000000041d0a7825 */ /* 0x000fe200078e0002 */
[C---:B------:R-:W-:Y:S01]  /*1820*/  IADD3 R28, PT, PT, R4.reuse, UR5, RZ ;  /* 0x00000005041c7c10 */ /* 0x040fe2000fffe0ff */
[----:B------:R-:W4:Y:S02]  /*1830*/  LDS R17, [R0+0xa4] ;  /* 0x0000a40000117984 */ /* 0x000f240000000800 */
[----:B------:R-:W-:-:S02]  /*1840*/  IMAD R27, R4, UR4, R5 ;  /* 0x00000004041b7c24 */ /* 0x000fc4000f8e0205 */
[----:B------:R5:W-:Y:S01]  /*1850*/  STG.E desc[UR6][R6.64], R18 ;  /* 0x0000001206007986 */ /* 0x000be2000c101906 */
[----:B------:R-:W-:-:S03]  /*1860*/  IMAD R29, R28, UR4, R5 ;  /* 0x000000041c1d7c24 */ /* 0x000fc6000f8e0205 */
[----:B0-----:R-:W-:Y:S04]  /*1870*/  STG.E desc[UR6][R8.64], R23 ;  /* 0x0000001708007986 */ /* 0x001fe8000c101906 */
[----:B-1----:R0:W-:Y:S01]  /*1880*/  STG.E desc[UR6][R10.64], R22 ;  /* 0x000000160a007986 */ /* 0x0021e2000c101906 */
[----:B-----5:R-:W-:-:S03]  /*1890*/  IADD3 R6, PT, PT, R28, UR5, RZ ;  /* 0x000000051c067c10 */ /* 0x020fc6000fffe0ff */
[----:B------:R-:W1:Y:S01]  /*18a0*/  LDS R14, [R0+0xa8] ;  /* 0x0000a800000e7984 */ /* 0x000e620000000800 */
[C---:B------:R-:W-:Y:S01]  /*18b0*/  IADD3 R28, PT, PT, R6.reuse, UR5, RZ ;  /* 0x00000005061c7c10 */ /* 0x040fe2000fffe0ff */
[----:B------:R-:W-:Y:S02]  /*18c0*/  IMAD R4, R6, UR4, R5 ;  /* 0x0000000406047c24 */ /* 0x000fe4000f8e0205 */
[----:B------:R-:W5:Y:S01]  /*18d0*/  LDS R16, [R0+0xac] ;  /* 0x0000ac0000107984 */ /* 0x000f620000000800 */
[--C-:B------:R-:W-:Y:S01]  /*18e0*/  IMAD.WIDE.U32 R6, R27, 0x4, R2.reuse ;  /* 0x000000041b067825 */ /* 0x100fe200078e0002 */
[----:B0-----:R-:W-:Y:S02]  /*18f0*/  IADD3 R22, PT, PT, R28, UR5, RZ ;  /* 0x000000051c167c10 */ /* 0x001fe4000fffe0ff */
[----:B------:R0:W-:Y:S01]  /*1900*/  STG.E desc[UR6][R12.64], R20 ;  /* 0x000000140c007986 */ /* 0x0001e2000c101906 */
[----:B------:R-:W-:Y:S01]  /*1910*/  IMAD.WIDE.U32 R10, R4, 0x4, R2 ;  /* 0x00000004040a7825 */ /* 0x000fe200078e0002 */
[----:B------:R-:W-:-:S02]  /*1920*/  IADD3 R27, PT, PT, R22, UR5, RZ ;  /* 0x00000005161b7c10 */ /* 0x000fc4000fffe0ff */
[----:B------:R-:W5:Y:S01]  /*1930*/  LDS R4, [R0+0xb0] ;  /* 0x0000b00000047984 */ /* 0x000f620000000800 */
[----:B------:R-:W-:-:S03]  /*1940*/  IMAD.WIDE.U32 R8, R29, 0x4, R2 ;  /* 0x000000041d087825 */ /* 0x000fc600078e0002 */
[----:B------:R2:W-:Y:S01]  /*1950*/  STG.E desc[UR6][R6.64], R25 ;  /* 0x0000001906007986 */ /* 0x0005e2000c101906 */
[--C-:B------:R-:W-:Y:S02]  /*1960*/  IMAD R23, R22, UR4, R5.reuse ;  /* 0x0000000416177c24 */ /* 0x100fe4000f8e0205 */
[--C-:B0-----:R-:W-:Y:S01]  /*1970*/  IMAD R13, R28, UR4, R5.reuse ;  /* 0x000000041c0d7c24 */ /* 0x101fe2000f8e0205 */
[C---:B------:R-:W-:Y:S01]  /*1980*/  IADD3 R28, PT, PT, R27.reuse, UR5, RZ ;  /* 0x000000051b1c7c10 */ /* 0x040fe2000fffe0ff */
[----:B------:R-:W0:Y:S01]  /*1990*/  LDS R20, [R0+0xb4] ;  /* 0x0000b40000147984 */ /* 0x000e220000000800 */
[----:B------:R-:W-:Y:S02]  /*19a0*/  IMAD R27, R27, UR4, R5 ;  /* 0x000000041b1b7c24 */ /* 0x000fe4000f8e0205 */
[----:B------:R-:W-:Y:S01]  /*19b0*/  IMAD.WIDE.U32 R12, R13, 0x4, R2 ;  /* 0x000000040d0c7825 */ /* 0x000fe200078e0002 */
[----:B------:R-:W0:Y:S03]  /*19c0*/  LDS R18, [R0+0xb8] ;  /* 0x0000b80000127984 */ /* 0x000e260000000800 */
[C---:B--2---:R-:W-:Y:S01]  /*19d0*/  IMAD R25, R28.reuse, UR4, R5 ;  /* 0x000000041c197c24 */ /* 0x044fe2000f8e0205 */
[----:B------:R-:W-:Y:S01]  /*19e0*/  IADD3 R28, PT, PT, R28, UR5, RZ ;  /* 0x000000051c1c7c10 */ /* 0x000fe2000fffe0ff */
[----:B------:R2:W-:Y:S01]  /*19f0*/  STG.E desc[UR6][R8.64], R24 ;  /* 0x0000001808007986 */ /* 0x0005e2000c101906 */
[----:B------:R-:W-:-:S03]  /*1a00*/  IMAD.WIDE.U32 R6, R23, 0x4, R2 ;  /* 0x0000000417067825 */ /* 0x000fc600078e0002 */
[----:B------:R3:W-:Y:S04]  /*1a10*/  STG.E desc[UR6][R10.64], R15 ;  /* 0x0000000f0a007986 */ /* 0x0007e8000c101906 */
[----:B------:R-:W0:Y:S01]  /*1a20*/  LDS R22, [R0+0xbc] ;  /* 0x0000bc0000167984 */ /* 0x000e220000000800 */
[----:B--2---:R-:W-:Y:S01]  /*1a30*/  IADD3 R24, PT, PT, R28, UR5, RZ ;  /* 0x000000051c187c10 */ /* 0x004fe2000fffe0ff */
[--C-:B------:R-:W-:Y:S02]  /*1a40*/  IMAD.WIDE.U32 R8, R27, 0x4, R2.reuse ;  /* 0x000000041b087825 */ /* 0x100fe400078e0002 */
[----:B------:R2:W-:Y:S01]  /*1a50*/  STG.E desc[UR6][R12.64], R21 ;  /* 0x000000150c007986 */ /* 0x0005e2000c101906 */
[----:B------:R-:W-:Y:S01]  /*1a60*/  IADD3 R29, PT, PT, R24, UR5, RZ ;  /* 0x00000005181d7c10 */ /* 0x000fe2000fffe0ff */
[----:B---3--:R-:W-:-:S02]  /*1a70*/  IMAD.WIDE.U32 R10, R25, 0x4, R2 ;  /* 0x00000004190a7825 */ /* 0x008fc400078e0002 */
[----:B------:R3:W-:Y:S04]  /*1a80*/  STG.E desc[UR6][R6.64], R26 ;  /* 0x0000001a06007986 */ /* 0x0007e8000c101906 */
[----:B------:R-:W0:Y:S01]  /*1a90*/  LDS R25, [R0+0xc0] ;  /* 0x0000c00000197984 */ /* 0x000e220000000800 */
[--C-:B--2---:R-:W-:Y:S01]  /*1aa0*/  IMAD R21, R24, UR4, R5.reuse ;  /* 0x0000000418157c24 */ /* 0x104fe2000f8e0205 */
[C---:B------:R-:W-:Y:S02]  /*1ab0*/  IADD3 R24, PT, PT, R29.reuse, UR5, RZ ;  /* 0x000000051d187c10 */ /* 0x040fe4000fffe0ff */
[----:B----4-:R2:W-:Y:S01]  /*1ac0*/  STG.E desc[UR6][R8.64], R19 ;  /* 0x0000001308007986 */ /* 0x0105e2000c101906 */
[--C-:B------:R-:W-:Y:S02]  /*1ad0*/  IMAD R13, R28, UR4, R5.reuse ;  /* 0x000000041c0d7c24 */ /* 0x100fe4000f8e0205 */
[----:B------:R-:W-:Y:S01]  /*1ae0*/  IMAD R29, R29, UR4, R5 ;  /* 0x000000041d1d7c24 */ /* 0x000fe2000f8e0205 */
[----:B------:R-:W4:Y:S01]  /*1af0*/  LDS R27, [R0+0xc4] ;  /* 0x0000c400001b7984 */ /* 0x000f220000000800 */
[----:B---3--:R-:W-:-:S03]  /*1b00*/  IMAD.WIDE.U32 R6, R13, 0x4, R2 ;  /* 0x000000040d067825 */ /* 0x008fc600078e0002 */
[----:B------:R3:W-:Y:S01]  /*1b10*/  STG.E desc[UR6][R10.64], R17 ;  /* 0x000000110a007986 */ /* 0x0007e2000c101906 */
[----:B------:R-:W-:-:S03]  /*1b20*/  IMAD.WIDE.U32 R12, R29, 0x4, R2 ;  /* 0x000000041d0c7825 */ /* 0x000fc600078e0002 */
[----:B------:R-:W4:Y:S01]  /*1b30*/  LDS R23, [R0+0xc8] ;  /* 0x0000c80000177984 */ /* 0x000f220000000800 */
[----:B--2---:R-:W-:-:S03]  /*1b40*/  IMAD.WIDE.U32 R8, R21, 0x4, R2 ;  /* 0x0000000415087825 */ /* 0x004fc600078e0002 */
[----:B------:R-:W2:Y:S01]  /*1b50*/  LDS R15, [R0+0xcc] ;  /* 0x0000cc00000f7984 */ /* 0x000ea20000000800 */
[C---:B------:R-:W-:Y:S01]  /*1b60*/  IMAD R29, R24.reuse, UR4, R5 ;  /* 0x00000004181d7c24 */ /* 0x040fe2000f8e0205 */
[----:B---3--:R-:W-:Y:S02]  /*1b70*/  IADD3 R10, PT, PT, R24, UR5, RZ ;  /* 0x00000005180a7c10 */ /* 0x008fe4000fffe0ff */
[----:B-1----:R1:W-:Y:S01]  /*1b80*/  STG.E desc[UR6][R6.64], R14 ;  /* 0x0000000e06007986 */ /* 0x0023e2000c101906 */
[----:B------:R-:W-:Y:S01]  /*1b90*/  IMAD.WIDE.U32 R28, R29, 0x4, R2 ;  /* 0x000000041d1c7825 */ /* 0x000fe200078e0002 */
[C---:B------:R-:W-:Y:S02]  /*1ba0*/  IADD3 R26, PT, PT, R10.reuse, UR5, RZ ;  /* 0x000000050a1a7c10 */ /* 0x040fe4000fffe0ff */
[----:B-----5:R3:W-:Y:S01]  /*1bb0*/  STG.E desc[UR6][R8.64], R16 ;  /* 0x0000001008007986 */ /* 0x0207e2000c101906 */
[----:B------:R-:W-:Y:S01]  /*1bc0*/  IMAD R11, R10, UR4, R5 ;  /* 0x000000040a0b7c24 */ /* 0x000fe2000f8e0205 */
[----:B------:R-:W-:-:S02]  /*1bd0*/  IADD3 R10, PT, PT, R26, UR5, RZ ;  /* 0x000000051a0a7c10 */ /* 0x000fc4000fffe0ff */
[----:B------:R5:W-:Y:S01]  /*1be0*/  STG.E desc[UR6][R12.64], R4 ;  /* 0x000000040c007986 */ /* 0x000be2000c101906 */
[----:B------:R-:W-:Y:S01]  /*1bf0*/  IMAD R17, R26, UR4, R5 ;  /* 0x000000041a117c24 */ /* 0x000fe2000f8e0205 */
[C---:B------:R-:W-:Y:S01]  /*1c00*/  IADD3 R24, PT, PT, R10.reuse, UR5, RZ ;  /* 0x000000050a187c10 */ /* 0x040fe2000fffe0ff */
[----:B-1----:R-:W-:Y:S01]  /*1c10*/  IMAD.WIDE.U32 R6, R11, 0x4, R2 ;  /* 0x000000040b067825 */ /* 0x002fe200078e0002 */
[----:B0-----:R0:W-:Y:S03]  /*1c20*/  STG.E desc[UR6][R28.64], R20 ;  /* 0x000000141c007986 */ /* 0x0011e6000c101906 */
[--C-:B---3--:R-:W-:Y:S01]  /*1c30*/  IMAD R9, R10, UR4, R5.reuse ;  /* 0x000000040a097c24 */ /* 0x108fe2000f8e0205 */
[----:B------:R-:W1:Y:S01]  /*1c40*/  LDS R11, [R0+0xd0] ;  /* 0x0000d000000b7984 */ /* 0x000e620000000800 */
[C---:B------:R-:W-:Y:S01]  /*1c50*/  IMAD R21, R24.reuse, UR4, R5 ;  /* 0x0000000418157c24 */ /* 0x040fe2000f8e0205 */
[----:B-----5:R-:W-:-:S02]  /*1c60*/  IADD3 R4, PT, PT, R24, UR5, RZ ;  /* 0x0000000518047c10 */ /* 0x020fc4000fffe0ff */
[----:B------:R3:W-:Y:S01]  /*1c70*/  STG.E desc[UR6][R6.64], R18 ;  /* 0x0000001206007986 */ /* 0x0007e2000c101906 */
[--C-:B------:R-:W-:Y:S01]  /*1c80*/  IMAD.WIDE.U32 R12, R17, 0x4, R2.reuse ;  /* 0x00000004110c7825 */ /* 0x100fe200078e0002 */
[----:B------:R-:W-:Y:S02]  /*1c90*/  IADD3 R8, PT, PT, R4, UR5, RZ ;  /* 0x0000000504087c10 */ /* 0x000fe4000fffe0ff */
[----:B------:R-:W5:Y:S01]  /*1ca0*/  LDS R17, [R0+0xd4] ;  /* 0x0000d40000117984 */ /* 0x000f620000000800 */
[----:B0-----:R-:W-:Y:S01]  /*1cb0*/  IMAD.WIDE.U32 R20, R21, 0x4, R2 ;  /* 0x0000000415147825 */ /* 0x001fe200078e0002 */
[C---:B------:R-:W-:Y:S02]  /*1cc0*/  IADD3 R10, PT, PT, R8.reuse, UR5, RZ ;  /* 0x00000005080a7c10 */ /* 0x040fe4000fffe0ff */
[----:B------:R0:W-:Y:S01]  /*1cd0*/  STG.E desc[UR6][R12.64], R22 ;  /* 0x000000160c007986 */ /* 0x0001e2000c101906 */
[----:B------:R-:W-:Y:S02]  /*1ce0*/  IMAD R19, R8, UR4, R5 ;  /* 0x0000000408137c24 */ /* 0x000fe4000f8e0205 */
[----:B---3--:R-:W-:Y:S01]  /*1cf0*/  IMAD.WIDE.U32 R6, R9, 0x4, R2 ;  /* 0x0000000409067825 */ /* 0x008fe200078e0002 */
[----:B------:R-:W3:Y:S03]  /*1d00*/  LDS R22, [R0+0xd8] ;  /* 0x0000d80000167984 */ /* 0x000ee60000000800 */
[----:B------:R-:W-:Y:S01]  /*1d10*/  IMAD R9, R4, UR4, R5 ;  /* 0x0000000404097c24 */ /* 0x000fe2000f8e0205 */
[----:B------:R-:W-:Y:S01]  /*1d20*/  IADD3 R4, PT, PT, R10, UR5, RZ ;  /* 0x000000050a047c10 */ /* 0x000fe2000fffe0ff */
[----:B------:R2:W-:Y:S02]  /*1d30*/  STG.E desc[UR6][R6.64], R25 ;  /* 0x0000001906007986 */ /* 0x0005e4000c101906 */
[--C-:B------:R-:W-:Y:S01]  /*1d40*/  IMAD.WIDE.U32 R8, R9, 0x4, R2.reuse ;  /* 0x0000000409087825 */ /* 0x100fe200078e0002 */
[----:B------:R-:W-:Y:S01]  /*1d50*/  IADD3 R28, PT, PT, R4, UR5, RZ ;  /* 0x00000005041c7c10 */ /* 0x000fe2000fffe0ff */
[----:B------:R-:W3:Y:S02]  /*1d60*/  LDS R24, [R0+0xdc] ;  /* 0x0000dc0000187984 */ /* 0x000ee40000000800 */
[----:B0-----:R-:W-:-:S02]  /*1d70*/  IMAD.WIDE.U32 R12, R19, 0x4, R2 ;  /* 0x00000004130c7825 */ /* 0x001fc400078e0002 */
[----:B----4-:R-:W-:Y:S01]  /*1d80*/  STG.E desc[UR6][R20.64], R27 ;  /* 0x0000001b14007986 */ /* 0x010fe2000c101906 */
[----:B--2---:R-:W-:-:S03]  /*1d90*/  IADD3 R6, PT, PT, R28, UR5, RZ ;  /* 0x000000051c067c10 */ /* 0x004fc6000fffe0ff */
[----:B------:R-:W0:Y:S01]  /*1da0*/  LDS R20, [R0+0xe0] ;  /* 0x0000e00000147984 */ /* 0x000e220000000800 */
[----:B------:R-:W-:Y:S01]  /*1db0*/  IMAD R7, R10, UR4, R5 ;  /* 0x000000040a077c24 */ /* 0x000fe2000f8e0205 */
[----:B------:R-:W-:Y:S02]  /*1dc0*/  IADD3 R16, PT, PT, R6, UR5, RZ ;  /* 0x0000000506107c10 */ /* 0x000fe4000fffe0ff */
[----:B------:R-:W2:Y:S04]  /*1dd0*/  LDS R18, [R0+0xe4] ;  /* 0x0000e40000127984 */ /* 0x000ea80000000800 */
[----:B------:R-:W4:Y:S04]  /*1de0*/  LDS R29, [R0+0xe8] ;  /* 0x0000e800001d7984 */ /* 0x000f280000000800 */
[----:B------:R1:W-:Y:S04]  /*1df0*/  STG.E desc[UR6][R8.64], R23 ;  /* 0x0000001708007986 */ /* 0x0003e8000c101906 */
[----:B------:R-:W4:Y:S04]  /*1e00*/  LDS R27, [R0+0xec] ;  /* 0x0000ec00001b7984 */ /* 0x000f280000000800 */
[----:B------:R5:W-:Y:S04]  /*1e10*/  STG.E desc[UR6][R12.64], R15 ;  /* 0x0000000f0c007986 */ /* 0x000be8000c101906 */
[----:B------:R-:W4:Y:S01]  /*1e20*/  LDS R25, [R0+0xf0] ;  /* 0x0000f00000197984 */ /* 0x000f220000000800 */
[----:B-1----:R-:W-:-:S03]  /*1e30*/  IMAD.WIDE.U32 R8, R7, 0x4, R2 ;  /* 0x0000000407087825 */ /* 0x002fc600078e0002 */
[----:B------:R-:W1:Y:S01]  /*1e40*/  LDS R23, [R0+0xf4] ;  /* 0x0000f40000177984 */ /* 0x000e620000000800 */
[--C-:B------:R-:W-:Y:S01]  /*1e50*/  IMAD R7, R28, UR4, R5.reuse ;  /* 0x000000041c077c24 */ /* 0x100fe2000f8e0205 */
[----:B-----5:R-:W-:Y:S02]  /*1e60*/  IADD3 R12, PT, PT, R16, UR5, RZ ;  /* 0x00000005100c7c10 */ /* 0x020fe4000fffe0ff */
[----:B------:R-:W5:Y:S01]  /*1e70*/  LDS R21, [R0+0xf8] ;  /* 0x0000f80000157984 */ /* 0x000f620000000800 */
[----:B------:R-:W-:Y:S01]  /*1e80*/  IMAD R15, R4, UR4, R5 ;  /* 0x00000004040f7c24 */ /* 0x000fe2000f8e0205 */
[----:B------:R-:W-:Y:S02]  /*1e90*/  IADD3 R10, PT, PT, R12, UR5, RZ ;  /* 0x000000050c0a7c10 */ /* 0x000fe4000fffe0ff */
[----:B------:R3:W5:Y:S01]  /*1ea0*/  LDS R19, [R0+0xfc] ;  /* 0x0000fc0000137984 */ /* 0x0007620000000800 */
[----:B------:R-:W-:Y:S01]  /*1eb0*/  IMAD.WIDE.U32 R14, R15, 0x4, R2 ;  /* 0x000000040f0e7825 */ /* 0x000fe200078e0002 */
[----:B------:R-:W-:-:S02]  /*1ec0*/  IADD3 R4, PT, PT, R10, UR5, RZ ;  /* 0x000000050a047c10 */ /* 0x000fc4000fffe0ff */
[----:B------:R0:W-:Y:S01]  /*1ed0*/  STG.E desc[UR6][R8.64], R11 ;  /* 0x0000000b08007986 */ /* 0x0001e2000c101906 */
[--C-:B------:R-:W-:Y:S01]  /*1ee0*/  IMAD R16, R16, UR4, R5.reuse ;  /* 0x0000000410107c24 */ /* 0x100fe2000f8e0205 */
[----:B------:R-:W-:Y:S02]  /*1ef0*/  IADD3 R26, PT, PT, R4, UR5, RZ ;  /* 0x00000005041a7c10 */ /* 0x000fe4000fffe0ff */
[----:B------:R2:W-:Y:S01]  /*1f00*/  STG.E desc[UR6][R14.64], R17 ;  /* 0x000000110e007986 */ /* 0x0005e2000c101906 */
[--C-:B------:R-:W-:Y:S01]  /*1f10*/  IMAD R12, R12, UR4, R5.reuse ;  /* 0x000000040c0c7c24 */ /* 0x100fe2000f8e0205 */
[----:B------:R-:W-:Y:S01]  /*1f20*/  IADD3 R28, PT, PT, R26, UR5, RZ ;  /* 0x000000051a1c7c10 */ /* 0x000fe2000fffe0ff */
[--C-:B------:R-:W-:Y:S02]  /*1f30*/  IMAD R10, R10, UR4, R5.reuse ;  /* 0x000000040a0a7c24 */ /* 0x100fe4000f8e0205 */
[--C-:B------:R-:W-:Y:S01]  /*1f40*/  IMAD R13, R26, UR4, R5.reuse ;  /* 0x000000041a0d7c24 */ /* 0x100fe2000f8e0205 */
[----:B---3--:R-:W-:Y:S01]  /*1f50*/  IADD3 R0, PT, PT, R28, UR5, RZ ;  /* 0x000000051c007c10 */ /* 0x008fe2000fffe0ff */
[----:B0-----:R-:W-:-:S02]  /*1f60*/  IMAD R9, R6, UR4, R5 ;  /* 0x0000000406097c24 */ /* 0x001fc4000f8e0205 */
[----:B------:R-:W-:Y:S01]  /*1f70*/  IMAD R11, R4, UR4, R5 ;  /* 0x00000004040b7c24 */ /* 0x000fe2000f8e0205 */
[----:B------:R-:W-:Y:S01]  /*1f80*/  IADD3 R4, PT, PT, R0, UR5, RZ ;  /* 0x0000000500047c10 */ /* 0x000fe2000fffe0ff */
[----:B------:R-:W-:-:S04]  /*1f90*/  IMAD.WIDE.U32 R6, R7, 0x4, R2 ;  /* 0x0000000407067825 */ /* 0x000fc800078e0002 */
[----:B------:R-:W-:Y:S01]  /*1fa0*/  IMAD.WIDE.U32 R8, R9, 0x4, R2 ;  /* 0x0000000409087825 */ /* 0x000fe200078e0002 */
[----:B------:R0:W-:Y:S03]  /*1fb0*/  STG.E desc[UR6][R6.64], R22 ;  /* 0x0000001606007986 */ /* 0x0001e6000c101906 */
[--C-:B--2---:R-:W-:Y:S01]  /*1fc0*/  IMAD R17, R0, UR4, R5.reuse ;  /* 0x0000000400117c24 */ /* 0x104fe2000f8e0205 */
[----:B------:R2:W-:Y:S01]  /*1fd0*/  STG.E desc[UR6][R8.64], R24 ;  /* 0x0000001808007986 */ /* 0x0005e2000c101906 */
[--C-:B------:R-:W-:Y:S02]  /*1fe0*/  IMAD R15, R28, UR4, R5.reuse ;  /* 0x000000041c0f7c24 */ /* 0x100fe4000f8e0205 */
[----:B------:R-:W-:Y:S02]  /*1ff0*/  IMAD R0, R4, UR4, R5 ;  /* 0x0000000404007c24 */ /* 0x000fe4000f8e0205 */
[----:B------:R-:W-:-:S04]  /*2000*/  IMAD.WIDE.U32 R4, R16, 0x4, R2 ;  /* 0x0000000410047825 */ /* 0x000fc800078e0002 */
[--C-:B0-----:R-:W-:Y:S01]  /*2010*/  IMAD.WIDE.U32 R6, R12, 0x4, R2.reuse ;  /* 0x000000040c067825 */ /* 0x101fe200078e0002 */
[----:B------:R-:W-:Y:S03]  /*2020*/  STG.E desc[UR6][R4.64], R20 ;  /* 0x0000001404007986 */ /* 0x000fe6000c101906 */
[--C-:B--2---:R-:W-:Y:S01]  /*2030*/  IMAD.WIDE.U32 R8, R10, 0x4, R2.reuse ;  /* 0x000000040a087825 */ /* 0x104fe200078e0002 */
[----:B------:R-:W-:Y:S03]  /*2040*/  STG.E desc[UR6][R6.64], R18 ;  /* 0x0000001206007986 */ /* 0x000fe6000c101906 */
[--C-:B------:R-:W-:Y:S01]  /*2050*/  IMAD.WIDE.U32 R10, R11, 0x4, R2.reuse ;  /* 0x000000040b0a7825 */ /* 0x100fe200078e0002 */
[----:B----4-:R-:W-:Y:S03]  /*2060*/  STG.E desc[UR6][R8.64], R29 ;  /* 0x0000001d08007986 */ /* 0x010fe6000c101906 */
[--C-:B------:R-:W-:Y:S01]  /*2070*/  IMAD.WIDE.U32 R12, R13, 0x4, R2.reuse ;  /* 0x000000040d0c7825 */ /* 0x100fe200078e0002 */
[----:B------:R-:W-:Y:S03]  /*2080*/  STG.E desc[UR6][R10.64], R27 ;  /* 0x0000001b0a007986 */ /* 0x000fe6000c101906 */
[--C-:B------:R-:W-:Y:S01]  /*2090*/  IMAD.WIDE.U32 R14, R15, 0x4, R2.reuse ;  /* 0x000000040f0e7825 */ /* 0x100fe200078e0002 */
[----:B------:R-:W-:Y:S03]  /*20a0*/  STG.E desc[UR6][R12.64], R25 ;  /* 0x000000190c007986 */ /* 0x000fe6000c101906 */
[--C-:B------:R-:W-:Y:S01]  /*20b0*/  IMAD.WIDE.U32 R16, R17, 0x4, R2.reuse ;  /* 0x0000000411107825 */ /* 0x100fe200078e0002 */
[----:B-1----:R-:W-:Y:S03]  /*20c0*/  STG.E desc[UR6][R14.64], R23 ;  /* 0x000000170e007986 */ /* 0x002fe6000c101906 */
[----:B------:R-:W-:Y:S01]  /*20d0*/  IMAD.WIDE.U32 R2, R0, 0x4, R2 ;  /* 0x0000000400027825 */ /* 0x000fe200078e0002 */
[----:B-----5:R-:W-:Y:S04]  /*20e0*/  STG.E desc[UR6][R16.64], R21 ;  /* 0x0000001510007986 */ /* 0x020fe8000c101906 */
[----:B------:R-:W-:Y:S01]  /*20f0*/  STG.E desc[UR6][R2.64], R19 ;  /* 0x0000001302007986 */ /* 0x000fe2000c101906 */
[----:B------:R-:W-:Y:S05]  /*2100*/  EXIT ;  /* 0x000000000000794d */ /* 0x000fea0003800000 */
.L_x_7:
[----:B------:R-:W-:-:S00]  /*2110*/  BRA `(.L_x_7) ;  /* 0xfffffffc00fc7947 */ /* 0x000fc0000383ffff */
[----:B------:R-:W-:-:S00]  /*2120*/  NOP ;  /* 0x0000000000007918 */ /* 0x000fc00000000000 */
        /* <DEDUP_REMOVED lines=13> */
.L_x_16:


//--------------------- .text._Z17scatterBEV_kernelI6__halfEvPKT_PKjS5_jjPS1_ --------------------------
	.section	.text._Z17scatterBEV_kernelI6__halfEvPKT_PKjS5_jjPS1_,"ax",@progbits
	.align	128
        .global         _Z17scatterBEV_kernelI6__halfEvPKT_PKjS5_jjPS1_
        .type           _Z17scatterBEV_kernelI6__halfEvPKT_PKjS5_jjPS1_,@function
        .size           _Z17scatterBEV_kernelI6__halfEvPKT_PKjS5_jjPS1_,(.L_x_17 - _Z17scatterBEV_kernelI6__halfEvPKT_PKjS5_jjPS1_)
        .other          _Z17scatterBEV_kernelI6__halfEvPKT_PKjS5_jjPS1_,@"STO_CUDA_ENTRY STV_DEFAULT"
_Z17scatterBEV_kernelI6__halfEvPKT_PKjS5_jjPS1_:
.text._Z17scatterBEV_kernelI6__halfEvPKT_PKjS5_jjPS1_:
        /* <DEDUP_REMOVED lines=46> */
.L_x_12:
[----:B------:R-:W0:Y:S01]  /*02e0*/  LDC.64 R14, c[0x0][0x380] ;  /* 0x0000e000ff0e7b82 */ /* 0x000e220000000a00 */
[C---:B------:R-:W-:Y:S02]  /*02f0*/  IADD3 R21, PT, PT, R7.reuse, -0x40, RZ ;  /* 0xffffffc007157810 */ /* 0x040fe40007ffe0ff */
[C---:B------:R-:W-:Y:S02]  /*0300*/  IADD3 R23, PT, PT, R7.reuse, -0x80, RZ ;  /* 0xffffff8007177810 */ /* 0x040fe40007ffe0ff */
[----:B------:R-:W-:Y:S01]  /*0310*/  IADD3 R25, PT, PT, R7, 0x40, RZ ;  /* 0x0000004007197810 */ /* 0x000fe20007ffe0ff */
[----:B0-----:R-:W-:-:S04]  /*0320*/  IMAD.WIDE.U32 R20, R21, 0x2, R14 ;  /* 0x0000000215147825 */ /* 0x001fc800078e000e */
[--C-:B------:R-:W-:Y:S01]  /*0330*/  IMAD.WIDE.U32 R22, R23, 0x2, R14.reuse ;  /* 0x0000000217167825 */ /* 0x100fe200078e000e */
[----:B------:R-:W2:Y:S03]  /*0340*/  LDG.E.U16 R27, desc[UR6][R20.64] ;  /* 0x00000006141b7981 */ /* 0x000ea6000c1e1500 */
[----:B------:R-:W-:Y:S01]  /*0350*/  IMAD.WIDE.U32 R24, R25, 0x2, R14 ;  /* 0x0000000219187825 */ /* 0x000fe200078e000e */
[----:B------:R-:W3:Y:S04]  /*0360*/  LDG.E.U16 R17, desc[UR6][R22.64] ;  /* 0x0000000616117981 */ /* 0x000ee8000c1e1500 */
[----:B------:R0:W4:Y:S01]  /*0370*/  LDG.E.U16 R16, desc[UR6][R24.64] ;  /* 0x0000000618107981 */ /* 0x000122000c1e1500 */
[----:B------:R-:W-:-:S02]  /*0380*/  IADD3 R19, PT, PT, R7, 0x100, RZ ;  /* 0x0000010007137810 */ /* 0x000fc40007ffe0ff */
[----:B------:R-:W-:-:S03]  /*0390*/  IADD3 R26, PT, PT, R7, 0xc0, RZ ;  /* 0x000000c0071a7810 */ /* 0x000fc60007ffe0ff */
[----:B------:R-:W-:Y:S01]  /*03a0*/  IMAD.WIDE.U32 R18, R19, 0x2, R14 ;  /* 0x0000000213127825 */ /* 0x000fe200078e000e */
[----:B0-----:R-:W-:-:S03]  /*03b0*/  IADD3 R25, PT, PT, R7, 0x140, RZ ;  /* 0x0000014007197810 */ /* 0x001fc60007ffe0ff */
[--C-:B------:R-:W-:Y:S01]  /*03c0*/  IMAD.WIDE.U32 R22, R26, 0x2, R14.reuse ;  /* 0x000000021a167825 */ /* 0x100fe200078e000e */
[C---:B------:R-:W-:Y:S01]  /*03d0*/  IADD3 R24, PT, PT, R7.reuse, 0x200, RZ ;  /* 0x0000020007187810 */ /* 0x040fe20007ffe0ff */
[----:B------:R0:W5:Y:S02]  /*03e0*/  LDG.E.U16 R21, desc[UR6][R18.64] ;  /* 0x0000000612157981 */ /* 0x000164000c1e1500 */
[C-C-:B------:R-:W-:Y:S01]  /*03f0*/  IMAD.WIDE.U32 R10, R7.reuse, 0x2, R14.reuse ;  /* 0x00000002070a7825 */ /* 0x140fe200078e000e */
[----:B------:R-:W-:Y:S01]  /*0400*/  IADD3 R29, PT, PT, R7, 0x80, RZ ;  /* 0x00000080071d7810 */ /* 0x000fe20007ffe0ff */
[----:B------:R1:W5:Y:S04]  /*0410*/  LDG.E.U16 R26, desc[UR6][R22.64] ;  /* 0x00000006161a7981 */ /* 0x000368000c1e1500 */
[----:B------:R-:W5:Y:S01]  /*0420*/  LDG.E.U16 R11, desc[UR6][R10.64] ;  /* 0x000000060a0b7981 */ /* 0x000f62000c1e1500 */
[----:B0-----:R-:W-:-:S04]  /*0430*/  IMAD.WIDE.U32 R18, R25, 0x2, R14 ;  /* 0x0000000219127825 */ /* 0x001fc800078e000e */
[--C-:B------:R-:W-:Y:S01]  /*0440*/  IMAD.WIDE.U32 R24, R24, 0x2, R14.reuse ;  /* 0x0000000218187825 */ /* 0x100fe200078e000e */
[----:B-1----:R-:W-:Y:S01]  /*0450*/  IADD3 R23, PT, PT, R7, 0x180, RZ ;  /* 0x0000018007177810 */ /* 0x002fe20007ffe0ff */
[----:B------:R-:W5:Y:S02]  /*0460*/  LDG.E.U16 R20, desc[UR6][R18.64] ;  /* 0x0000000612147981 */ /* 0x000f64000c1e1500 */
[--C-:B------:R-:W-:Y:S02]  /*0470*/  IMAD.WIDE.U32 R28, R29, 0x2, R14.reuse ;  /* 0x000000021d1c7825 */ /* 0x100fe400078e000e */
[----:B------:R0:W5:Y:S02]  /*0480*/  LDG.E.U16 R10, desc[UR6][R24.64] ;  /* 0x00000006180a7981 */ /* 0x000164000c1e1500 */
[----:B------:R-:W-:Y:S02]  /*0490*/  IMAD.WIDE.U32 R22, R23, 0x2, R14 ;  /* 0x0000000217167825 */ /* 0x000fe400078e000e */
[----:B------:R-:W5:Y:S01]  /*04a0*/  LDG.E.U16 R28, desc[UR6][R28.64] ;  /* 0x000000061c1c7981 */ /* 0x000f62000c1e1500 */
[----:B0-----:R-:W-:-:S03]  /*04b0*/  IADD3 R25, PT, PT, R7, 0x1c0, RZ ;  /* 0x000001c007197810 */ /* 0x001fc60007ffe0ff */
[----:B------:R0:W5:Y:S02]  /*04c0*/  LDG.E.U16 R29, desc[UR6][R22.64] ;  /* 0x00000006161d7981 */ /* 0x000164000c1e1500 */
[--C-:B------:R-:W-:Y:S01]  /*04d0*/  IMAD.WIDE.U32 R18, R25, 0x2, R14.reuse ;  /* 0x0000000219127825 */ /* 0x100fe200078e000e */
[C---:B------:R-:W-:Y:S02]  /*04e0*/  IADD3 R25, PT, PT, R7.reuse, 0x300, RZ ;  /* 0x0000030007197810 */ /* 0x040fe40007ffe0ff */
[----:B0-----:R-:W-:Y:S01]  /*04f0*/  IADD3 R23, PT, PT, R7, 0x240, RZ ;  /* 0x0000024007177810 */ /* 0x001fe20007ffe0ff */
[----:B--2---:R0:W-:Y:S04]  /*0500*/  STS.U16 [R8+-0x80], R27 ;  /* 0xffff801b08007388 */ /* 0x0041e80000000400 */
[----:B---3--:R-:W-:Y:S04]  /*0510*/  STS.U16 [R8+-0x100], R17 ;  /* 0xffff001108007388 */ /* 0x008fe80000000400 */
[----:B----4-:R1:W-:Y:S04]  /*0520*/  STS.U16 [R8+0x80], R16 ;  /* 0x0000801008007388 */ /* 0x0103e80000000400 */
[----:B0-----:R0:W2:Y:S01]  /*0530*/  LDG.E.U16 R27, desc[UR6][R18.64] ;  /* 0x00000006121b7981 */ /* 0x0010a2000c1e1500 */
[----:B-1----:R-:W-:-:S04]  /*0540*/  IMAD.WIDE.U32 R16, R23, 0x2, R14 ;  /* 0x0000000217107825 */ /* 0x002fc800078e000e */
[--C-:B0-----:R-:W-:Y:S01]  /*0550*/  IMAD.WIDE.U32 R18, R25, 0x2, R14.reuse ;  /* 0x0000000219127825 */ /* 0x101fe200078e000e */
[----:B------:R-:W-:Y:S01]  /*0560*/  IADD3 R25, PT, PT, R7, 0x280, RZ ;  /* 0x0000028007197810 */ /* 0x000fe20007ffe0ff */
[----:B------:R0:W3:Y:S04]  /*0570*/  LDG.E.U16 R17, desc[UR6][R16.64] ;  /* 0x0000000610117981 */ /* 0x0000e8000c1e1500 */
[----:B------:R-:W-:Y:S01]  /*0580*/  IMAD.WIDE.U32 R22, R25, 0x2, R14 ;  /* 0x0000000219167825 */ /* 0x000fe200078e000e */
[C---:B------:R-:W-:Y:S01]  /*0590*/  IADD3 R25, PT, PT, R7.reuse, 0x2c0, RZ ;  /* 0x000002c007197810 */ /* 0x040fe20007ffe0ff */
[----:B------:R-:W4:Y:S01]  /*05a0*/  LDG.E.U16 R19, desc[UR6][R18.64] ;  /* 0x0000000612137981 */ /* 0x000f22000c1e1500 */
[----:B0-----:R-:W-:-:S03]  /*05b0*/  IADD3 R16, PT, PT, R7, 0x340, RZ ;  /* 0x0000034007107810 */ /* 0x001fc60007ffe0ff */
[--C-:B------:R-:W-:Y:S01]  /*05c0*/  IMAD.WIDE.U32 R24, R25, 0x2, R14.reuse ;  /* 0x0000000219187825 */ /* 0x100fe200078e000e */
[----:B------:R-:W4:Y:S03]  /*05d0*/  LDG.E.U16 R23, desc[UR6][R22.64] ;  /* 0x0000000616177981 */ /* 0x000f26000c1e1500 */
[----:B------:R-:W-:Y:S02]  /*05e0*/  IMAD.WIDE.U32 R14, R16, 0x2, R14 ;  /* 0x00000002100e7825 */ /* 0x000fe400078e000e */
[----:B------:R-:W4:Y:S04]  /*05f0*/  LDG.E.U16 R25, desc[UR6][R24.64] ;  /* 0x0000000618197981 */ /* 0x000f28000c1e1500 */
[----:B------:R-:W4:Y:S01]  /*0600*/  LDG.E.U16 R15, desc[UR6][R14.64] ;  /* 0x000000060e0f7981 */ /* 0x000f22000c1e1500 */
[----:B------:R-:W-:-:S04]  /*0610*/  IADD3 R9, PT, PT, R9, 0x10, RZ ;  /* 0x0000001009097810 */ /* 0x000fc80007ffe0ff */
[----:B------:R-:W-:Y:S01]  /*0620*/  ISETP.GE.AND P1, PT, R9, -0xc, PT ;  /* 0xfffffff40900780c */ /* 0x000fe20003f26270 */
[----:B-----5:R-:W-:Y:S01]  /*0630*/  STS.U16 [R8], R11 ;  /* 0x0000000b08007388 */ /* 0x020fe20000000400 */
[----:B------:R-:W-:-:S03]  /*0640*/  IADD3 R7, PT, PT, R7, 0x400, RZ ;  /* 0x0000040007077810 */ /* 0x000fc60007ffe0ff */
[----:B------:R-:W-:Y:S04]  /*0650*/  STS.U16 [R8+0x200], R21 ;  /* 0x0002001508007388 */ /* 0x000fe80000000400 */
[----:B------:R-:W-:Y:S04]  /*0660*/  STS.U16 [R8+0x100], R28 ;  /* 0x0001001c08007388 */ /* 0x000fe80000000400 */
[----:B------:R-:W-:Y:S04]  /*0670*/  STS.U16 [R8+0x180], R26 ;  /* 0x0001801a08007388 */ /* 0x000fe80000000400 */
[----:B------:R-:W-:Y:S04]  /*0680*/  STS.U16 [R8+0x280], R20 ;  /* 0x0002801408007388 */ /* 0x000fe80000000400 */
[----:B------:R-:W-:Y:S04]  /*0690*/  STS.U16 [R8+0x400], R10 ;  /* 0x0004000a08007388 */ /* 0x000fe80000000400 */
[----:B------:R-:W-:Y:S04]  /*06a0*/  STS.U16 [R8+0x300], R29 ;  /* 0x0003001d08007388 */ /* 0x000fe80000000400 */
[----:B--2---:R-:W-:Y:S04]  /*06b0*/  STS.U16 [R8+0x380], R27 ;  /* 0x0003801b08007388 */ /* 0x004fe80000000400 */
[----:B---3--:R-:W-:Y:S04]  /*06c0*/  STS.U16 [R8+0x480], R17 ;  /* 0x0004801108007388 */ /* 0x008fe80000000400 */
[----:B----4-:R-:W-:Y:S04]  /*06d0*/  STS.U16 [R8+0x600], R19 ;  /* 0x0006001308007388 */ /* 0x010fe80000000400 */
[----:B------:R-:W-:Y:S04]  /*06e0*/  STS.U16 [R8+0x500], R23 ;  /* 0x0005001708007388 */ /* 0x000fe80000000400 */
[----:B------:R-:W-:Y:S04]  /*06f0*/  STS.U16 [R8+0x580], R25 ;  /* 0x0005801908007388 */ /* 0x000fe80000000400 */
[----:B------:R0:W-:Y:S02]  /*0700*/  STS.U16 [R8+0x680], R15 ;  /* 0x0006800f08007388 */ /* 0x0001e40000000400 */
[----:B0-----:R-:W-:Y:S01]  /*0710*/  IADD3 R8, PT, PT, R8, 0x800, RZ ;  /* 0x0000080008087810 */ /* 0x001fe20007ffe0ff */
[----:B------:R-:W-:Y:S06]  /*0720*/  @!P1 BRA `(.L_x_12) ;  /* 0xfffffff800ec9947 */ /* 0x000fec000383ffff */
.L_x_11:
        /* <DEDUP_REMOVED lines=13> */
[----:B------:R-:W2:Y:S02]  /*0800*/  LDG.E.U16 R27, desc[UR6][R26.64] ;  /* 0x000000061a1b7981 */ /* 0x000ea4000c1e1500 */
[--C-:B------:R-:W-:Y:S02]  /*0810*/  IMAD.WIDE.U32 R24, R25, 0x2, R10.reuse ;  /* 0x0000000219187825 */ /* 0x100fe400078e000a */
[----:B------:R-:W3:Y:S02]  /*0820*/  LDG.E.U16 R23, desc[UR6][R22.64] ;  /* 0x0000000616177981 */ /* 0x000ee4000c1e1500 */
[--C-:B------:R-:W-:Y:S02]  /*0830*/  IMAD.WIDE.U32 R20, R7, 0x2, R10.reuse ;  /* 0x0000000207147825 */ /* 0x100fe400078e000a */
[----:B------:R-:W4:Y:S02]  /*0840*/  LDG.E.U16 R25, desc[UR6][R24.64] ;  /* 0x0000000618197981 */ /* 0x000f24000c1e1500 */
[----:B------:R-:W-:-:S02]  /*0850*/  IMAD.WIDE.U32 R14, R15, 0x2, R10 ;  /* 0x000000020f0e7825 */ /* 0x000fc400078e000a */
[----:B------:R-:W5:Y:S02]  /*0860*/  LDG.E.U16 R21, desc[UR6][R20.64] ;  /* 0x0000000614157981 */ /* 0x000f64000c1e1500 */
[--C-:B------:R-:W-:Y:S02]  /*0870*/  IMAD.WIDE.U32 R16, R17, 0x2, R10.reuse ;  /* 0x0000000211107825 */ /* 0x100fe400078e000a */
[----:B------:R-:W5:Y:S02]  /*0880*/  LDG.E.U16 R15, desc[UR6][R14.64] ;  /* 0x000000060e0f7981 */ /* 0x000f64000c1e1500 */
[--C-:B------:R-:W-:Y:S02]  /*0890*/  IMAD.WIDE.U32 R18, R19, 0x2, R10.reuse ;  /* 0x0000000213127825 */ /* 0x100fe400078e000a */
[----:B------:R-:W5:Y:S02]  /*08a0*/  LDG.E.U16 R17, desc[UR6][R16.64] ;  /* 0x0000000610117981 */ /* 0x000f64000c1e1500 */
[----:B------:R-:W-:-:S02]  /*08b0*/  IMAD.WIDE.U32 R10, R29, 0x2, R10 ;  /* 0x000000021d0a7825 */ /* 0x000fc400078e000a */
[----:B------:R-:W5:Y:S04]  /*08c0*/  LDG.E.U16 R19, desc[UR6][R18.64] ;  /* 0x0000000612137981 */ /* 0x000f68000c1e1500 */
[----:B------:R-:W5:Y:S01]  /*08d0*/  LDG.E.U16 R11, desc[UR6][R10.64] ;  /* 0x000000060a0b7981 */ /* 0x000f62000c1e1500 */
[----:B------:R-:W-:Y:S02]  /*08e0*/  PLOP3.LUT P0, PT, PT, PT, PT, 0x8, 0x80 ;  /* 0x000000000080781c */ /* 0x000fe40003f0e170 */
[----:B------:R-:W-:Y:S02]  /*08f0*/  IADD3 R9, PT, PT, R9, 0x8, RZ ;  /* 0x0000000809097810 */ /* 0x000fe40007ffe0ff */
[----:B------:R-:W-:Y:S01]  /*0900*/  IADD3 R7, PT, PT, R7, 0x200, RZ ;  /* 0x0000020007077810 */ /* 0x000fe20007ffe0ff */
[----:B--2---:R-:W-:Y:S04]  /*0910*/  STS.U16 [R8+-0x100], R27 ;  /* 0xffff001b08007388 */ /* 0x004fe80000000400 */
[----:B---3--:R-:W-:Y:S04]  /*0920*/  STS.U16 [R8+-0x80], R23 ;  /* 0xffff801708007388 */ /* 0x008fe80000000400 */
[----:B----4-:R-:W-:Y:S04]  /*0930*/  STS.U16 [R8+0x80], R25 ;  /* 0x0000801908007388 */ /* 0x010fe80000000400 */
[----:B-----5:R-:W-:Y:S04]  /*0940*/  STS.U16 [R8], R21 ;  /* 0x0000001508007388 */ /* 0x020fe80000000400 */
[----:B------:R-:W-:Y:S04]  /*0950*/  STS.U16 [R8+0x200], R15 ;  /* 0x0002000f08007388 */ /* 0x000fe80000000400 */
[----:B------:R-:W-:Y:S04]  /*0960*/  STS.U16 [R8+0x100], R17 ;  /* 0x0001001108007388 */ /* 0x000fe80000000400 */
[----:B------:R-:W-:Y:S04]  /*0970*/  STS.U16 [R8+0x180], R19 ;  /* 0x0001801308007388 */ /* 0x000fe80000000400 */
[----:B------:R0:W-:Y:S02]  /*0980*/  STS.U16 [R8+0x280], R11 ;  /* 0x0002800b08007388 */ /* 0x0001e40000000400 */
[----:B0-----:R-:W-:-:S07]  /*0990*/  IADD3 R8, PT, PT, R8, 0x400, RZ ;  /* 0x0000040008087810 */ /* 0x001fce0007ffe0ff */
.L_x_13:
[----:B------:R-:W-:-:S13]  /*09a0*/  ISETP.NE.OR P0, PT, R9, RZ, P0 ;  /* 0x000000ff0900720c */ /* 0x000fda0000705670 */
[----:B------:R-:W-:Y:S05]  /*09b0*/  @!P0 BRA `(.L_x_9) ;  /* 0x0000000000508947 */ /* 0x000fea0003800000 */
.L_x_10:
[C---:B------:R-:W-:Y:S01]  /*09c0*/  IADD3 R19, PT, PT, R7.reuse, -0x80, RZ ;  /* 0xffffff8007137810 */ /* 0x040fe20007ffe0ff */
[C-C-:B-1----:R-:W-:Y:S01]  /*09d0*/  IMAD.WIDE.U32 R10, R7.reuse, 0x2, R12.reuse ;  /* 0x00000002070a7825 */ /* 0x142fe200078e000c */
[C---:B------:R-:W-:Y:S02]  /*09e0*/  IADD3 R17, PT, PT, R7.reuse, -0x40, RZ ;  /* 0xffffffc007117810 */ /* 0x040fe40007ffe0ff */
[----:B------:R-:W-:Y:S01]  /*09f0*/  IADD3 R15, PT, PT, R7, 0x40, RZ ;  /* 0x00000040070f7810 */ /* 0x000fe20007ffe0ff */
[--C-:B------:R-:W-:Y:S02]  /*0a00*/  IMAD.WIDE.U32 R18, R19, 0x2, R12.reuse ;  /* 0x0000000213127825 */ /* 0x100fe400078e000c */
[----:B------:R-:W2:Y:S02]  /*0a10*/  LDG.E.U16 R11, desc[UR6][R10.64] ;  /* 0x000000060a0b7981 */ /* 0x000ea4000c1e1500 */
[--C-:B------:R-:W-:Y:S02]  /*0a20*/  IMAD.WIDE.U32 R16, R17, 0x2, R12.reuse ;  /* 0x0000000211107825 */ /* 0x100fe400078e000c */
[----:B------:R-:W3:Y:S02]  /*0a30*/  LDG.E.U16 R19, desc[UR6][R18.64] ;  /* 0x0000000612137981 */ /* 0x000ee4000c1e1500 */
[----:B------:R-:W-:-:S02]  /*0a40*/  IMAD.WIDE.U32 R14, R15, 0x2, R12 ;  /* 0x000000020f0e7825 */ /* 0x000fc400078e000c */
[----:B------:R-:W4:Y:S04]  /*0a50*/  LDG.E.U16 R17, desc[UR6][R16.64] ;  /* 0x0000000610117981 */ /* 0x000f28000c1e1500 */
[----:B------:R-:W5:Y:S01]  /*0a60*/  LDG.E.U16 R15, desc[UR6][R14.64] ;  /* 0x000000060e0f7981 */ /* 0x000f62000c1e1500 */
[----:B------:R-:W-:-:S04]  /*0a70*/  IADD3 R9, PT, PT, R9, 0x4, RZ ;  /* 0x0000000409097810 */ /* 0x000fc80007ffe0ff */
[----:B------:R-:W-:Y:S02]  /*0a80*/  ISETP.NE.AND P0, PT, R9, RZ, PT ;  /* 0x000000ff0900720c */ /* 0x000fe40003f05270 */
[----:B------:R-:W-:Y:S01]  /*0a90*/  IADD3 R7, PT, PT, R7, 0x100, RZ ;  /* 0x0000010007077810 */ /* 0x000fe20007ffe0ff */
[----:B--2---:R-:W-:Y:S04]  /*0aa0*/  STS.U16 [R8], R11 ;  /* 0x0000000b08007388 */ /* 0x004fe80000000400 */
[----:B---3--:R-:W-:Y:S04]  /*0ab0*/  STS.U16 [R8+-0x100], R19 ;  /* 0xffff001308007388 */ /* 0x008fe80000000400 */
[----:B----4-:R-:W-:Y:S04]  /*0ac0*/  STS.U16 [R8+-0x80], R17 ;  /* 0xffff801108007388 */ /* 0x010fe80000000400 */
[----:B-----5:R0:W-:Y:S02]  /*0ad0*/  STS.U16 [R8+0x80], R15 ;  /* 0x0000800f08007388 */ /* 0x0201e40000000400 */
[----:B0-----:R-:W-:Y:S01]  /*0ae0*/  IADD3 R8, PT, PT, R8, 0x200, RZ ;  /* 0x0000020008087810 */ /* 0x001fe20007ffe0ff */
[----:B------:R-:W-:Y:S06]  /*0af0*/  @P0 BRA `(.L_x_10) ;  /* 0xfffffffc00b00947 */ /* 0x000fec000383ffff */
.L_x_9:
        /* <DEDUP_REMOVED lines=12> */
.L_x_14:
[----:B--2---:R-:W-:-:S06]  /*0bc0*/  IMAD.WIDE.U32 R6, R11, 0x2, R8 ;  /* 0x000000020b067825 */ /* 0x004fcc00078e0008 */
[----:B------:R-:W2:Y:S01]  /*0bd0*/  LDG.E.U16 R7, desc[UR6][R6.64] ;  /* 0x0000000606077981 */ /* 0x000ea2000c1e1500 */
[----:B------:R-:W-:Y:S02]  /*0be0*/  IADD3 R4, PT, PT, R4, 0x1, RZ ;  /* 0x0000000104047810 */ /* 0x000fe40007ffe0ff */
[----:B------:R-:W-:Y:S02]  /*0bf0*/  IADD3 R11, PT, PT, R11, 0x40, RZ ;  /* 0x000000400b0b7810 */ /* 0x000fe40007ffe0ff */
[----:B------:R-:W-:Y:S01]  /*0c00*/  ISETP.NE.AND P0, PT, R4, RZ, PT ;  /* 0x000000ff0400720c */ /* 0x000fe20003f05270 */
[----:B--2---:R0:W-:Y:S02]  /*0c10*/  STS.U16 [R2], R7 ;  /* 0x0000000702007388 */ /* 0x0041e40000000400 */
[----:B0-----:R-:W-:-:S10]  /*0c20*/  IADD3 R2, PT, PT, R2, 0x80, RZ ;  /* 0x0000008002027810 */ /* 0x001fd40007ffe0ff */
[----:B------:R-:W-:Y:S05]  /*0c30*/  @P0 BRA `(.L_x_14) ;  /* 0xfffffffc00e00947 */ /* 0x000fea000383ffff */
.L_x_8:
        /* <DEDUP_REMOVED lines=13> */
[----:B------:R-:W3:Y:S04]  /*0d10*/  LDS.U16 R15, [R0] ;  /* 0x00000000000f7984 */ /* 0x000ee80000000400 */
[----:B------:R-:W4:Y:S04]  /*0d20*/  LDS.U16 R17, [R0+0x2] ;  /* 0x0000020000117984 */ /* 0x000f280000000400 */
[----:B------:R-:W5:Y:S04]  /*0d30*/  LDS.U16 R9, [R0+0x4] ;  /* 0x0000040000097984 */ /* 0x000f680000000400 */
        /* <DEDUP_REMOVED lines=8> */
[----:B------:R-:W-:Y:S04]  /*0dc0*/  LDS.U16 R21, [R0+0x1a] ;  /* 0x00001a0000157984 */ /* 0x000fe80000000400 */
[----:B------:R-:W-:Y:S01]  /*0dd0*/  LDS.U16 R16, [R0+0x1c] ;  /* 0x00001c0000107984 */ /* 0x000fe20000000400 */
[C---:B--2---:R-:W-:Y:S01]  /*0de0*/  IMAD R7, R4.reuse, UR4, R5 ;  /* 0x0000000404077c24 */ /* 0x044fe2000f8e0205 */
[----:B------:R-:W-:-:S03]  /*0df0*/  IADD3 R4, PT, PT, R4, UR5, RZ ;  /* 0x0000000504047c10 */ /* 0x000fc6000fffe0ff */
[----:B0-----:R-:W-:-:S04]  /*0e00*/  IMAD.WIDE.U32 R6, R7, 0x2, R2 ;  /* 0x0000000207067825 */ /* 0x001fc800078e0002 */
[C---:B------:R-:W-:Y:S01]  /*0e10*/  IMAD R11, R4.reuse, UR4, R5 ;  /* 0x00000004040b7c24 */ /* 0x040fe2000f8e0205 */
[----:B------:R-:W-:Y:S01]  /*0e20*/  IADD3 R4, PT, PT, R4, UR5, RZ ;  /* 0x0000000504047c10 */ /* 0x000fe2000fffe0ff */
[----:B---3--:R0:W-:Y:S02]  /*0e30*/  STG.E.U16 desc[UR6][R6.64], R15 ;  /* 0x0000000f06007986 */ /* 0x0081e4000c101506 */
[----:B------:R-:W-:Y:S01]  /*0e40*/  IMAD.WIDE.U32 R10, R11, 0x2, R2 ;  /* 0x000000020b0a7825 */ /* 0x000fe200078e0002 */
[C---:B-1----:R-:W-:Y:S01]  /*0e50*/  IADD3 R12, PT, PT, R4.reuse, UR5, RZ ;  /* 0x00000005040c7c10 */ /* 0x042fe2000fffe0ff */
[----:B------:R-:W1:Y:S02]  /*0e60*/  LDS.U16 R15, [R0+0x16] ;  /* 0x00001600000f7984 */ /* 0x000e640000000400 */
[--C-:B------:R-:W-:Y:S01]  /*0e70*/  IMAD R13, R4, UR4, R5.reuse ;  /* 0x00000004040d7c24 */ /* 0x100fe2000f8e0205 */
[C---:B------:R-:W-:Y:S01]  /*0e80*/  IADD3 R4, PT, PT, R12.reuse, UR5, RZ ;  /* 0x000000050c047c10 */ /* 0x040fe2000fffe0ff */
[----:B------:R-:W-:Y:S01]  /*0e90*/  IMAD R19, R12, UR4, R5 ;  /* 0x000000040c137c24 */ /* 0x000fe2000f8e0205 */
[----:B----4-:R2:W-:Y:S01]  /*0ea0*/  STG.E.U16 desc[UR6][R10.64], R17 ;  /* 0x000000110a007986 */ /* 0x0105e2000c101506 */
[----:B------:R-:W-:Y:S01]  /*0eb0*/  IMAD.WIDE.U32 R12, R13, 0x2, R2 ;  /* 0x000000020d0c7825 */ /* 0x000fe200078e0002 */
[----:B------:R-:W-:-:S02]  /*0ec0*/  IADD3 R24, PT, PT, R4, UR5, RZ ;  /* 0x0000000504187c10 */ /* 0x000fc4000fffe0ff */
[----:B------:R-:W3:Y:S01]  /*0ed0*/  LDS.U16 R17, [R0+0x18] ;  /* 0x0000180000117984 */ /* 0x000ee20000000400 */
[--C-:B0-----:R-:W-:Y:S01]  /*0ee0*/  IMAD R7, R4, UR4, R5.reuse ;  /* 0x0000000404077c24 */ /* 0x101fe2000f8e0205 */
[----:B------:R-:W-:Y:S02]  /*0ef0*/  IADD3 R6, PT, PT, R24, UR5, RZ ;  /* 0x0000000518067c10 */ /* 0x000fe4000fffe0ff */
[----:B-----5:R0:W-:Y:S02]  /*0f00*/  STG.E.U16 desc[UR6][R12.64], R9 ;  /* 0x000000090c007986 */ /* 0x0201e4000c101506 */
[C---:B------:R-:W-:Y:S01]  /*0f10*/  IADD3 R4, PT, PT, R6.reuse, UR5, RZ ;  /* 0x0000000506047c10 */ /* 0x040fe2000fffe0ff */
[----:B------:R-:W-:Y:S02]  /*0f20*/  IMAD R23, R6, UR4, R5 ;  /* 0x0000000406177c24 */ /* 0x000fe4000f8e0205 */
[----:B--2---:R-:W-:-:S04]  /*0f30*/  IMAD.WIDE.U32 R10, R19, 0x2, R2 ;  /* 0x00000002130a7825 */ /* 0x004fc800078e0002 */
[----:B------:R-:W-:Y:S01]  /*0f40*/  IMAD R19, R24, UR4, R5 ;  /* 0x0000000418137c24 */ /* 0x000fe2000f8e0205 */
[----:B------:R-:W-:Y:S01]  /*0f50*/  IADD3 R24, PT, PT, R4, UR5, RZ ;  /* 0x0000000504187c10 */ /* 0x000fe2000fffe0ff */
[----:B------:R-:W-:Y:S01]  /*0f60*/  IMAD.WIDE.U32 R6, R7, 0x2, R2 ;  /* 0x0000000207067825 */ /* 0x000fe200078e0002 */
[----:B------:R2:W-:Y:S02]  /*0f70*/  STG.E.U16 desc[UR6][R10.64], R8 ;  /* 0x000000080a007986 */ /* 0x0005e4000c101506 */
[----:B------:R-:W-:Y:S01]  /*0f80*/  IADD3 R26, PT, PT, R24, UR5, RZ ;  /* 0x00000005181a7c10 */ /* 0x000fe2000fffe0ff */
[--C-:B0-----:R-:W-:Y:S01]  /*0f90*/  IMAD R13, R4, UR4, R5.reuse ;  /* 0x00000004040d7c24 */ /* 0x101fe2000f8e0205 */
[----:B------:R0:W-:Y:S01]  /*0fa0*/  STG.E.U16 desc[UR6][R6.64], R14 ;  /* 0x0000000e06007986 */ /* 0x0001e2000c101506 */
[----:B------:R-:W-:Y:S01]  /*0fb0*/  IMAD R24, R24, UR4, R5 ;  /* 0x0000000418187c24 */ /* 0x000fe2000f8e0205 */
[C---:B------:R-:W-:Y:S01]  /*0fc0*/  IADD3 R28, PT, PT, R26.reuse, UR5, RZ ;  /* 0x000000051a1c7c10 */ /* 0x040fe2000fffe0ff */
[----:B------:R-:W-:Y:S01]  /*0fd0*/  IMAD.WIDE.U32 R12, R13, 0x2, R2 ;  /* 0x000000020d0c7825 */ /* 0x000fe200078e0002 */
[----:B------:R-:W-:Y:S03]  /*0fe0*/  LDS.U16 R4, [R0+0x22] ;  /* 0x0000220000047984 */ /* 0x000fe60000000400 */
[----:B------:R-:W-:Y:S01]  /*0ff0*/  IMAD R26, R26, UR4, R5 ;  /* 0x000000041a1a7c24 */ /* 0x000fe2000f8e0205 */
[----:B------:R-:W-:Y:S01]  /*1000*/  LDS.U16 R14, [R0+0x24] ;  /* 0x00002400000e7984 */ /* 0x000fe20000000400 */
[----:B--2---:R-:W-:Y:S01]  /*1010*/  IMAD.WIDE.U32 R8, R19, 0x2, R2 ;  /* 0x0000000213087825 */ /* 0x004fe200078e0002 */
[----:B0-----:R-:W-:-:S03]  /*1020*/  IADD3 R6, PT, PT, R28, UR5, RZ ;  /* 0x000000051c067c10 */ /* 0x001fc6000fffe0ff */
[----:B------:R-:W-:Y:S01]  /*1030*/  IMAD.WIDE.U32 R10, R23, 0x2, R2 ;  /* 0x00000002170a7825 */ /* 0x000fe200078e0002 */
[----:B------:R0:W-:Y:S03]  /*1040*/  STG.E.U16 desc[UR6][R8.64], R18 ;  /* 0x0000001208007986 */ /* 0x0001e6000c101506 */
[----:B------:R-:W-:Y:S01]  /*1050*/  IMAD R7, R28, UR4, R5 ;  /* 0x000000041c077c24 */ /* 0x000fe2000f8e0205 */
[----:B------:R2:W-:Y:S04]  /*1060*/  STG.E.U16 desc[UR6][R10.64], R22 ;  /* 0x000000160a007986 */ /* 0x0005e8000c101506 */
[----:B------:R4:W-:Y:S04]  /*1070*/  STG.E.U16 desc[UR6][R12.64], R20 ;  /* 0x000000140c007986 */ /* 0x0009e8000c101506 */
[----:B------:R-:W5:Y:S01]  /*1080*/  LDS.U16 R19, [R0+0x1e] ;  /* 0x00001e0000137984 */ /* 0x000f620000000400 */
[----:B0-----:R-:W-:-:S03]  /*1090*/  IMAD.WIDE.U32 R8, R24, 0x2, R2 ;  /* 0x0000000218087825 */ /* 0x001fc600078e0002 */
[----:B------:R-:W0:Y:S01]  /*10a0*/  LDS.U16 R23, [R0+0x20] ;  /* 0x0000200000177984 */ /* 0x000e220000000400 */
[--C-:B--2---:R-:W-:Y:S01]  /*10b0*/  IMAD.WIDE.U32 R10, R26, 0x2, R2.reuse ;  /* 0x000000021a0a7825 */ /* 0x104fe200078e0002 */
[----:B----4-:R-:W-:Y:S02]  /*10c0*/  IADD3 R20, PT, PT, R6, UR5, RZ ;  /* 0x0000000506147c10 */ /* 0x010fe4000fffe0ff */
[----:B------:R2:W-:Y:S01]  /*10d0*/  STG.E.U16 desc[UR6][R8.64], R25 ;  /* 0x0000001908007986 */ /* 0x0005e2000c101506 */
[----:B------:R-:W-:Y:S01]  /*10e0*/  IMAD.WIDE.U32 R12, R7, 0x2, R2 ;  /* 0x00000002070c7825 */ /* 0x000fe200078e0002 */
[C---:B------:R-:W-:Y:S02]  /*10f0*/  IADD3 R22, PT, PT, R20.reuse, UR5, RZ ;  /* 0x0000000514167c10 */ /* 0x040fe4000fffe0ff */
[----:B------:R-:W4:Y:S01]  /*1100*/  LDS.U16 R18, [R0+0x26] ;  /* 0x0000260000127984 */ /* 0x000f220000000400 */
[--C-:B------:R-:W-:Y:S01]  /*1110*/  IMAD R20, R20, UR4, R5.reuse ;  /* 0x0000000414147c24 */ /* 0x100fe2000f8e0205 */
[C---:B------:R-:W-:Y:S01]  /*1120*/  IADD3 R24, PT, PT, R22.reuse, UR5, RZ ;  /* 0x0000000516187c10 */ /* 0x040fe2000fffe0ff */
[--C-:B------:R-:W-:Y:S01]  /*1130*/  IMAD R22, R22, UR4, R5.reuse ;  /* 0x0000000416167c24 */ /* 0x100fe2000f8e0205 */
[----:B------:R1:W-:Y:S01]  /*1140*/  STG.E.U16 desc[UR6][R10.64], R27 ;  /* 0x0000001b0a007986 */ /* 0x0003e2000c101506 */
[----:B------:R-:W-:-:S02]  /*1150*/  IMAD R7, R6, UR4, R5 ;  /* 0x0000000406077c24 */ /* 0x000fc4000f8e0205 */
[----:B--2---:R-:W-:Y:S01]  /*1160*/  IMAD.WIDE.U32 R8, R20, 0x2, R2 ;  /* 0x0000000214087825 */ /* 0x004fe200078e0002 */
[C---:B------:R-:W-:Y:S01]  /*1170*/  IADD3 R20, PT, PT, R24.reuse, UR5, RZ ;  /* 0x0000000518147c10 */ /* 0x040fe2000fffe0ff */
[----:B------:R2:W-:Y:S02]  /*1180*/  STG.E.U16 desc[UR6][R12.64], R29 ;  /* 0x0000001d0c007986 */ /* 0x0005e4000c101506 */
[----:B------:R-:W-:Y:S02]  /*1190*/  IMAD R26, R24, UR4, R5 ;  /* 0x00000004181a7c24 */ /* 0x000fe4000f8e0205 */
[----:B------:R-:W4:Y:S01]  /*11a0*/  LDS.U16 R27, [R0+0x28] ;  /* 0x00002800001b7984 */ /* 0x000f220000000400 */
[----:B------:R-:W-:-:S03]  /*11b0*/  IMAD.WIDE.U32 R6, R7, 0x2, R2 ;  /* 0x0000000207067825 */ /* 0x000fc600078e0002 */
[----:B------:R-:W4:Y:S01]  /*11c0*/  LDS.U16 R29, [R0+0x2a] ;  /* 0x00002a00001d7984 */ /* 0x000f220000000400 */
[--C-:B-1----:R-:W-:Y:S01]  /*11d0*/  IMAD.WIDE.U32 R10, R22, 0x2, R2.reuse ;  /* 0x00000002160a7825 */ /* 0x102fe200078e0002 */
[----:B------:R-:W-:Y:S02]  /*11e0*/  IADD3 R22, PT, PT, R20, UR5, RZ ;  /* 0x0000000514167c10 */ /* 0x000fe4000fffe0ff */
[----:B------:R-:W1:Y:S01]  /*11f0*/  LDS.U16 R24, [R0+0x2c] ;  /* 0x00002c0000187984 */ /* 0x000e620000000400 */
[----:B--2---:R-:W-:Y:S01]  /*1200*/  IMAD.WIDE.U32 R12, R26, 0x2, R2 ;  /* 0x000000021a0c7825 */ /* 0x004fe200078e0002 */
[----:B------:R-:W-:Y:S02]  /*1210*/  IADD3 R26, PT, PT, R22, UR5, RZ ;  /* 0x00000005161a7c10 */ /* 0x000fe4000fffe0ff */
[----:B------:R2:W-:Y:S01]  /*1220*/  STG.E.U16 desc[UR6][R6.64], R15 ;  /* 0x0000000f06007986 */ /* 0x0005e2000c101506 */
[----:B------:R-:W-:Y:S01]  /*1230*/  IMAD R20, R20, UR4, R5 ;  /* 0x0000000414147c24 */ /* 0x000fe2000f8e0205 */
[----:B------:R-:W-:-:S02]  /*1240*/  IADD3 R28, PT, PT, R26, UR5, RZ ;  /* 0x000000051a1c7c10 */ /* 0x000fc4000fffe0ff */
[----:B---3--:R3:W-:Y:S04]  /*1250*/  STG.E.U16 desc[UR6][R8.64], R17 ;  /* 0x0000001108007986 */ /* 0x0087e8000c101506 */
[----:B------:R0:W-:Y:S04]  /*1260*/  STG.E.U16 desc[UR6][R10.64], R21 ;  /* 0x000000150a007986 */ /* 0x0001e8000c101506 */
[----:B------:R0:W-:Y:S01]  /*1270*/  STG.E.U16 desc[UR6][R12.64], R16 ;  /* 0x000000100c007986 */ /* 0x0001e2000c101506 */
[----:B--2---:R-:W-:Y:S02]  /*1280*/  IMAD R15, R26, UR4, R5 ;  /* 0x000000041a0f7c24 */ /* 0x004fe4000f8e0205 */
[----:B------:R-:W-:Y:S01]  /*1290*/  IMAD.WIDE.U32 R6, R20, 0x2, R2 ;  /* 0x0000000214067825 */ /* 0x000fe200078e0002 */
[----:B------:R-:W2:Y:S03]  /*12a0*/  LDS.U16 R25, [R0+0x2e] ;  /* 0x00002e0000197984 */ /* 0x000ea60000000400 */
[----:B---3--:R-:W-:Y:S01]  /*12b0*/  IMAD R9, R22, UR4, R5 ;  /* 0x0000000416097c24 */ /* 0x008fe2000f8e0205 */
[----:B-----5:R3:W-:Y:S01]  /*12c0*/  STG.E.U16 desc[UR6][R6.64], R19 ;  /* 0x0000001306007986 */ /* 0x0207e2000c101506 */
[----:B0-----:R-:W-:-:S03]  /*12d0*/  IMAD.WIDE.U32 R10, R15, 0x2, R2 ;  /* 0x000000020f0a7825 */ /* 0x001fc600078e0002 */
[----:B------:R-:W0:Y:S01]  /*12e0*/  LDS.U16 R17, [R0+0x30] ;  /* 0x0000300000117984 */ /* 0x000e220000000400 */
[C---:B------:R-:W-:Y:S01]  /*12f0*/  IMAD R13, R28.reuse, UR4, R5 ;  /* 0x000000041c0d7c24 */ /* 0x040fe2000f8e0205 */
[----:B------:R-:W-:Y:S01]  /*1300*/  IADD3 R28, PT, PT, R28, UR5, RZ ;  /* 0x000000051c1c7c10 */ /* 0x000fe2000fffe0ff */
[----:B------:R-:W-:Y:S01]  /*1310*/  IMAD.WIDE.U32 R8, R9, 0x2, R2 ;  /* 0x0000000209087825 */ /* 0x000fe200078e0002 */
[----:B------:R-:W-:Y:S03]  /*1320*/  LDS.U16 R21, [R0+0x34] ;  /* 0x0000340000157984 */ /* 0x000fe60000000400 */
[C---:B------:R-:W-:Y:S01]  /*1330*/  IMAD R15, R28.reuse, UR4, R5 ;  /* 0x000000041c0f7c24 */ /* 0x040fe2000f8e0205 */
[----:B------:R-:W-:Y:S01]  /*1340*/  IADD3 R28, PT, PT, R28, UR5, RZ ;  /* 0x000000051c1c7c10 */ /* 0x000fe2000fffe0ff */
[----:B------:R5:W-:Y:S01]  /*1350*/  STG.E.U16 desc[UR6][R8.64], R23 ;  /* 0x0000001708007986 */ /* 0x000be2000c101506 */
[----:B------:R-:W-:-:S02]  /*1360*/  IMAD.WIDE.U32 R12, R13, 0x2, R2 ;  /* 0x000000020d0c7825 */ /* 0x000fc400078e0002 */
[C---:B------:R-:W-:Y:S01]  /*1370*/  IADD3 R20, PT, PT, R28.reuse, UR5, RZ ;  /* 0x000000051c147c10 */ /* 0x040fe2000fffe0ff */
[----:B------:R4:W-:Y:S01]  /*1380*/  STG.E.U16 desc[UR6][R10.64], R4 ;  /* 0x000000040a007986 */ /* 0x0009e2000c101506 */
[----:B---3--:R-:W-:-:S03]  /*1390*/  IMAD R7, R28, UR4, R5 ;  /* 0x000000041c077c24 */ /* 0x008fc6000f8e0205 */
[----:B------:R-:W-:Y:S01]  /*13a0*/  LDS.U16 R19, [R0+0x36] ;  /* 0x0000360000137984 */ /* 0x000fe20000000400 */
[----:B------:R-:W-:-:S03]  /*13b0*/  IMAD.WIDE.U32 R6, R7, 0x2, R2 ;  /* 0x0000000207067825 */ /* 0x000fc600078e0002 */
[----:B------:R3:W-:Y:S01]  /*13c0*/  STG.E.U16 desc[UR6][R12.64], R14 ;  /* 0x0000000e0c007986 */ /* 0x0007e2000c101506 */
[----:B-----5:R-:W-:-:S03]  /*13d0*/  IMAD.WIDE.U32 R8, R15, 0x2, R2 ;  /* 0x000000020f087825 */ /* 0x020fc600078e0002 */
[----:B------:R-:W5:Y:S01]  /*13e0*/  LDS.U16 R15, [R0+0x32] ;  /* 0x00003200000f7984 */ /* 0x000f620000000400 */
[C---:B----4-:R-:W-:Y:S01]  /*13f0*/  IADD3 R10, PT, PT, R20.reuse, UR5, RZ ;  /* 0x00000005140a7c10 */ /* 0x050fe2000fffe0ff */
[--C-:B------:R-:W-:Y:S02]  /*1400*/  IMAD R11, R20, UR4, R5.reuse ;  /* 0x00000004140b7c24 */ /* 0x100fe4000f8e0205 */
[----:B------:R4:W-:Y:S01]  /*1410*/  STG.E.U16 desc[UR6][R8.64], R18 ;  /* 0x0000001208007986 */ /* 0x0009e2000c101506 */
[C---:B---3--:R-:W-:Y:S01]  /*1420*/  IADD3 R12, PT, PT, R10.reuse, UR5, RZ ;  /* 0x000000050a0c7c10 */ /* 0x048fe2000fffe0ff */
[--C-:B------:R-:W-:Y:S02]  /*1430*/  IMAD R13, R10, UR4, R5.reuse ;  /* 0x000000040a0d7c24 */ /* 0x100fe4000f8e0205 */
[----:B------:R-:W3:Y:S01]  /*1440*/  LDS.U16 R16, [R0+0x38] ;  /* 0x0000380000107984 */ /* 0x000ee20000000400 */
[C---:B------:R-:W-:Y:S01]  /*1450*/  IADD3 R20, PT, PT, R12.reuse, UR5, RZ ;  /* 0x000000050c147c10 */ /* 0x040fe2000fffe0ff */
[----:B------:R-:W-:-:S02]  /*1460*/  IMAD R23, R12, UR4, R5 ;  /* 0x000000040c177c24 */ /* 0x000fc4000f8e0205 */
[----:B------:R-:W3:Y:S01]  /*1470*/  LDS.U16 R14, [R0+0x3a] ;  /* 0x00003a00000e7984 */ /* 0x000ee20000000400 */
[--C-:B----4-:R-:W-:Y:S01]  /*1480*/  IMAD.WIDE.U32 R8, R11, 0x2, R2.reuse ;  /* 0x000000020b087825 */ /* 0x110fe200078e0002 */
[----:B------:R-:W-:Y:S02]  /*1490*/  IADD3 R28, PT, PT, R20, UR5, RZ ;  /* 0x00000005141c7c10 */ /* 0x000fe4000fffe0ff */
[----:B------:R-:W4:Y:S01]  /*14a0*/  LDS.U16 R4, [R0+0x3c] ;  /* 0x00003c0000047984 */ /* 0x000f220000000400 */
[----:B------:R-:W-:-:S03]  /*14b0*/  IMAD.WIDE.U32 R10, R13, 0x2, R2 ;  /* 0x000000020d0a7825 */ /* 0x000fc600078e0002 */
[----:B------:R2:W-:Y:S01]  /*14c0*/  STG.E.U16 desc[UR6][R6.64], R27 ;  /* 0x0000001b06007986 */ /* 0x0005e2000c101506 */
[----:B------:R-:W-:-:S03]  /*14d0*/  IMAD R26, R20, UR4, R5 ;  /* 0x00000004141a7c24 */ /* 0x000fc6000f8e0205 */
[----:B------:R0:W-:Y:S01]  /*14e0*/  STG.E.U16 desc[UR6][R8.64], R29 ;  /* 0x0000001d08007986 */ /* 0x0001e2000c101506 */
[----:B------:R-:W-:-:S03]  /*14f0*/  IMAD.WIDE.U32 R12, R23, 0x2, R2 ;  /* 0x00000002170c7825 */ /* 0x000fc600078e0002 */
[----:B-1----:R1:W-:Y:S04]  /*1500*/  STG.E.U16 desc[UR6][R10.64], R24 ;  /* 0x000000180a007986 */ /* 0x0023e8000c101506 */
[----:B------:R-:W4:Y:S01]  /*1510*/  LDS.U16 R18, [R0+0x3e] ;  /* 0x00003e0000127984 */ /* 0x000f220000000400 */
[----:B--2---:R-:W-:Y:S01]  /*1520*/  IMAD.WIDE.U32 R6, R26, 0x2, R2 ;  /* 0x000000021a067825 */ /* 0x004fe200078e0002 */
[C---:B0-----:R-:W-:Y:S02]  /*1530*/  IADD3 R8, PT, PT, R28.reuse, UR5, RZ ;  /* 0x000000051c087c10 */ /* 0x041fe4000fffe0ff */
[----:B------:R-:W0:Y:S01]  /*1540*/  LDS.U16 R23, [R0+0x40] ;  /* 0x0000400000177984 */ /* 0x000e220000000400 */
[----:B------:R-:W-:Y:S01]  /*1550*/  IMAD R9, R28, UR4, R5 ;  /* 0x000000041c097c24 */ /* 0x000fe2000f8e0205 */
[----:B-1----:R-:W-:-:S02]  /*1560*/  IADD3 R10, PT, PT, R8, UR5, RZ ;  /* 0x00000005080a7c10 */ /* 0x002fc4000fffe0ff */
[----:B------:R-:W1:Y:S01]  /*1570*/  LDS.U16 R22, [R0+0x42] ;  /* 0x0000420000167984 */ /* 0x000e620000000400 */
[----:B------:R-:W-:Y:S01]  /*1580*/  IMAD R11, R8, UR4, R5 ;  /* 0x00000004080b7c24 */ /* 0x000fe2000f8e0205 */
[----:B------:R-:W-:Y:S02]  /*1590*/  IADD3 R24, PT, PT, R10, UR5, RZ ;  /* 0x000000050a187c10 */ /* 0x000fe4000fffe0ff */
[----:B------:R2:W-:Y:S01]  /*15a0*/  STG.E.U16 desc[UR6][R12.64], R25 ;  /* 0x000000190c007986 */ /* 0x0005e2000c101506 */
[----:B------:R-:W-:Y:S01]  /*15b0*/  IMAD.WIDE.U32 R8, R9, 0x2, R2 ;  /* 0x0000000209087825 */ /* 0x000fe200078e0002 */
[C---:B------:R-:W-:Y:S02]  /*15c0*/  IADD3 R26, PT, PT, R24.reuse, UR5, RZ ;  /* 0x00000005181a7c10 */ /* 0x040fe4000fffe0ff */
[----:B------:R-:W1:Y:S01]  /*15d0*/  LDS.U16 R20, [R0+0x44] ;  /* 0x0000440000147984 */ /* 0x000e620000000400 */
[--C-:B------:R-:W-:Y:S01]  /*15e0*/  IMAD R27, R24, UR4, R5.reuse ;  /* 0x00000004181b7c24 */ /* 0x100fe2000f8e0205 */
[C---:B------:R-:W-:Y:S01]  /*15f0*/  IADD3 R28, PT, PT, R26.reuse, UR5, RZ ;  /* 0x000000051a1c7c10 */ /* 0x040fe2000fffe0ff */
[--C-:B------:R-:W-:Y:S01]  /*1600*/  IMAD R29, R26, UR4, R5.reuse ;  /* 0x000000041a1d7c24 */ /* 0x100fe2000f8e0205 */
[----:B------:R3:W-:Y:S01]  /*1610*/  STG.E.U16 desc[UR6][R6.64], R17 ;  /* 0x0000001106007986 */ /* 0x0007e2000c101506 */
[----:B--2---:R-:W-:-:S03]  /*1620*/  IMAD R13, R10, UR4, R5 ;  /* 0x000000040a0d7c24 */ /* 0x004fc6000f8e0205 */
[----:B-----5:R2:W-:Y:S01]  /*1630*/  STG.E.U16 desc[UR6][R8.64], R15 ;  /* 0x0000000f08007986 */ /* 0x0205e2000c101506 */
[----:B------:R-:W-:-:S03]  /*1640*/  IMAD.WIDE.U32 R10, R11, 0x2, R2 ;  /* 0x000000020b0a7825 */ /* 0x000fc600078e0002 */
[----:B------:R-:W5:Y:S01]  /*1650*/  LDS.U16 R25, [R0+0x46] ;  /* 0x0000460000197984 */ /* 0x000f620000000400 */
[----:B------:R-:W-:-:S03]  /*1660*/  IMAD.WIDE.U32 R12, R13, 0x2, R2 ;  /* 0x000000020d0c7825 */ /* 0x000fc600078e0002 */
[----:B------:R4:W-:Y:S01]  /*1670*/  STG.E.U16 desc[UR6][R10.64], R21 ;  /* 0x000000150a007986 */ /* 0x0009e2000c101506 */
[C---:B------:R-:W-:Y:S01]  /*1680*/  IMAD R26, R28.reuse, UR4, R5 ;  /* 0x000000041c1a7c24 */ /* 0x040fe2000f8e0205 */
[----:B------:R-:W-:Y:S01]  /*1690*/  IADD3 R28, PT, PT, R28, UR5, RZ ;  /* 0x000000051c1c7c10 */ /* 0x000fe2000fffe0ff */
[--C-:B---3--:R-:W-:Y:S01]  /*16a0*/  IMAD.WIDE.U32 R6, R27, 0x2, R2.reuse ;  /* 0x000000021b067825 */ /* 0x108fe200078e0002 */
[----:B------:R3:W-:Y:S03]  /*16b0*/  STG.E.U16 desc[UR6][R12.64], R19 ;  /* 0x000000130c007986 */ /* 0x0007e6000c101506 */
[--C-:B--2---:R-:W-:Y:S01]  /*16c0*/  IMAD.WIDE.U32 R8, R29, 0x2, R2.reuse ;  /* 0x000000021d087825 */ /* 0x104fe200078e0002 */
[----:B------:R-:W2:Y:S03]  /*16d0*/  LDS.U16 R24, [R0+0x48] ;  /* 0x0000480000187984 */ /* 0x000ea60000000400 */
[----:B----4-:R-:W-:Y:S01]  /*16e0*/  IMAD.WIDE.U32 R10, R26, 0x2, R2 ;  /* 0x000000021a0a7825 */ /* 0x010fe200078e0002 */
[----:B------:R4:W-:Y:S01]  /*16f0*/  STG.E.U16 desc[UR6][R6.64], R16 ;  /* 0x0000001006007986 */ /* 0x0009e2000c101506 */
[----:B---3--:R-:W-:-:S02]  /*1700*/  IADD3 R12, PT, PT, R28, UR5, RZ ;  /* 0x000000051c0c7c10 */ /* 0x008fc4000fffe0ff */
[--C-:B------:R-:W-:Y:S01]  /*1710*/  IMAD R13, R28, UR4, R5.reuse ;  /* 0x000000041c0d7c24 */ /* 0x100fe2000f8e0205 */
[----:B------:R3:W-:Y:S01]  /*1720*/  STG.E.U16 desc[UR6][R8.64], R14 ;  /* 0x0000000e08007986 */ /* 0x0007e2000c101506 */
[C---:B------:R-:W-:Y:S01]  /*1730*/  IADD3 R29, PT, PT, R12.reuse, UR5, RZ ;  /* 0x000000050c1d7c10 */ /* 0x040fe2000fffe0ff */
[----:B------:R-:W-:Y:S02]  /*1740*/  IMAD R27, R12, UR4, R5 ;  /* 0x000000040c1b7c24 */ /* 0x000fe4000f8e0205 */
[----:B------:R-:W2:Y:S01]  /*1750*/  LDS.U16 R15, [R0+0x4a] ;  /* 0x00004a00000f7984 */ /* 0x000ea20000000400 */
[----:B------:R-:W-:Y:S01]  /*1760*/  IADD3 R28, PT, PT, R29, UR5, RZ ;  /* 0x000000051d1c7c10 */ /* 0x000fe2000fffe0ff */
[----:B----4-:R-:W-:Y:S02]  /*1770*/  IMAD.WIDE.U32 R6, R13, 0x2, R2 ;  /* 0x000000020d067825 */ /* 0x010fe400078e0002 */
[----:B------:R4:W-:Y:S02]  /*1780*/  STG.E.U16 desc[UR6][R10.64], R4 ;  /* 0x000000040a007986 */ /* 0x0009e4000c101506 */
[----:B------:R-:W-:-:S02]  /*1790*/  IMAD R13, R28, UR4, R5 ;  /* 0x000000041c0d7c24 */ /* 0x000fc4000f8e0205 */
[----:B------:R-:W2:Y:S01]  /*17a0*/  LDS.U16 R21, [R0+0x4c] ;  /* 0x00004c0000157984 */ /* 0x000ea20000000400 */
[----:B------:R-:W-:Y:S02]  /*17b0*/  IMAD R29, R29, UR4, R5 ;  /* 0x000000041d1d7c24 */ /* 0x000fe4000f8e0205 */
[--C-:B---3--:R-:W-:Y:S01]  /*17c0*/  IMAD.WIDE.U32 R8, R27, 0x2, R2.reuse ;  /* 0x000000021b087825 */ /* 0x108fe200078e0002 */
[----:B------:R-:W3:Y:S03]  /*17d0*/  LDS.U16 R26, [R0+0x4e] ;  /* 0x00004e00001a7984 */ /* 0x000ee60000000400 */
[--C-:B------:R-:W-:Y:S01]  /*17e0*/  IMAD.WIDE.U32 R12, R13, 0x2, R2.reuse ;  /* 0x000000020d0c7825 */ /* 0x100fe200078e0002 */
[----:B----4-:R-:W-:Y:S01]  /*17f0*/  IADD3 R4, PT, PT, R28, UR5, RZ ;  /* 0x000000051c047c10 */ /* 0x010fe2000fffe0ff */
[----:B------:R-:W4:Y:S02]  /*1800*/  LDS.U16 R19, [R0+0x50] ;  /* 0x0000500000137984 */ /* 0x000f240000000400 */
[----:B------:R-:W-:Y:S01]  /*1810*/  IMAD.WIDE.U32 R10, R29, 0x2, R2 ;  /* 0x000000021d0a7825 */ /* 0x000fe200078e0002 */
[C---:B------:R-:W-:Y:S01]  /*1820*/  IADD3 R28, PT, PT, R4.reuse, UR5, RZ ;  /* 0x00000005041c7c10 */ /* 0x040fe2000fffe0ff */
[----:B------:R-:W4:Y:S02]  /*1830*/  LDS.U16 R17, [R0+0x52] ;  /* 0x0000520000117984 */ /* 0x000f240000000400 */
[----:B------:R-:W-:-:S02]  /*1840*/  IMAD R27, R4, UR4, R5 ;  /* 0x00000004041b7c24 */ /* 0x000fc4000f8e0205 */
[----:B------:R5:W-:Y:S01]  /*1850*/  STG.E.U16 desc[UR6][R6.64], R18 ;  /* 0x0000001206007986 */ /* 0x000be2000c101506 */
[----:B------:R-:W-:-:S03]  /*1860*/  IMAD R29, R28, UR4, R5 ;  /* 0x000000041c1d7c24 */ /* 0x000fc6000f8e0205 */
[----:B0-----:R-:W-:Y:S04]  /*1870*/  STG.E.U16 desc[UR6][R8.64], R23 ;  /* 0x0000001708007986 */ /* 0x001fe8000c101506 */
[----:B-1----:R0:W-:Y:S01]  /*1880*/  STG.E.U16 desc[UR6][R10.64], R22 ;  /* 0x000000160a007986 */ /* 0x0021e2000c101506 */
[----:B-----5:R-:W-:-:S03]  /*1890*/  IADD3 R6, PT, PT, R28, UR5, RZ ;  /* 0x000000051c067c10 */ /* 0x020fc6000fffe0ff */
[----:B------:R-:W1:Y:S01]  /*18a0*/  LDS.U16 R14, [R0+0x54] ;  /* 0x00005400000e7984 */ /* 0x000e620000000400 */
[C---:B------:R-:W-:Y:S01]  /*18b0*/  IADD3 R28, PT, PT, R6.reuse, UR5, RZ ;  /* 0x00000005061c7c10 */ /* 0x040fe2000fffe0ff */
[----:B------:R-:W-:Y:S02]  /*18c0*/  IMAD R4, R6, UR4, R5 ;  /* 0x0000000406047c24 */ /* 0x000fe4000f8e0205 */
[----:B------:R-:W5:Y:S01]  /*18d0*/  LDS.U16 R16, [R0+0x56] ;  /* 0x0000560000107984 */ /* 0x000f620000000400 */
[--C-:B------:R-:W-:Y:S01]  /*18e0*/  IMAD.WIDE.U32 R6, R27, 0x2, R2.reuse ;  /* 0x000000021b067825 */ /* 0x100fe200078e0002 */
[----:B0-----:R-:W-:Y:S02]  /*18f0*/  IADD3 R22, PT, PT, R28, UR5, RZ ;  /* 0x000000051c167c10 */ /* 0x001fe4000fffe0ff */
[----:B------:R0:W-:Y:S01]  /*1900*/  STG.E.U16 desc[UR6][R12.64], R20 ;  /* 0x000000140c007986 */ /* 0x0001e2000c101506 */
[----:B------:R-:W-:Y:S01]  /*1910*/  IMAD.WIDE.U32 R10, R4, 0x2, R2 ;  /* 0x00000002040a7825 */ /* 0x000fe200078e0002 */
[----:B------:R-:W-:-:S02]  /*1920*/  IADD3 R27, PT, PT, R22, UR5, RZ ;  /* 0x00000005161b7c10 */ /* 0x000fc4000fffe0ff */
[----:B------:R-:W5:Y:S01]  /*1930*/  LDS.U16 R4, [R0+0x58] ;  /* 0x0000580000047984 */ /* 0x000f620000000400 */
[----:B------:R-:W-:-:S03]  /*1940*/  IMAD.WIDE.U32 R8, R29, 0x2, R2 ;  /* 0x000000021d087825 */ /* 0x000fc600078e0002 */
[----:B------:R2:W-:Y:S01]  /*1950*/  STG.E.U16 desc[UR6][R6.64], R25 ;  /* 0x0000001906007986 */ /* 0x0005e2000c101506 */
[--C-:B------:R-:W-:Y:S02]  /*1960*/  IMAD R23, R22, UR4, R5.reuse ;  /* 0x0000000416177c24 */ /* 0x100fe4000f8e0205 */
[--C-:B0-----:R-:W-:Y:S01]  /*1970*/  IMAD R13, R28, UR4, R5.reuse ;  /* 0x000000041c0d7c24 */ /* 0x101fe2000f8e0205 */
[C---:B------:R-:W-:Y:S01]  /*1980*/  IADD3 R28, PT, PT, R27.reuse, UR5, RZ ;  /* 0x000000051b1c7c10 */ /* 0x040fe2000fffe0ff */
[----:B------:R-:W0:Y:S01]  /*1990*/  LDS.U16 R20, [R0+0x5a] ;  /* 0x00005a0000147984 */ /* 0x000e220000000400 */
[----:B------:R-:W-:Y:S02]  /*19a0*/  IMAD R27, R27, UR4, R5 ;  /* 0x000000041b1b7c24 */ /* 0x000fe4000f8e0205 */
[----:B------:R-:W-:Y:S01]  /*19b0*/  IMAD.WIDE.U32 R12, R13, 0x2, R2 ;  /* 0x000000020d0c7825 */ /* 0x000fe200078e0002 */
[----:B------:R-:W0:Y:S03]  /*19c0*/  LDS.U16 R18, [R0+0x5c] ;  /* 0x00005c0000127984 */ /* 0x000e260000000400 */
[C---:B--2---:R-:W-:Y:S01]  /*19d0*/  IMAD R25, R28.reuse, UR4, R5 ;  /* 0x000000041c197c24 */ /* 0x044fe2000f8e0205 */
[----:B------:R-:W-:Y:S01]  /*19e0*/  IADD3 R28, PT, PT, R28, UR5, RZ ;  /* 0x000000051c1c7c10 */ /* 0x000fe2000fffe0ff */
[----:B------:R2:W-:Y:S01]  /*19f0*/  STG.E.U16 desc[UR6][R8.64], R24 ;  /* 0x0000001808007986 */ /* 0x0005e2000c101506 */
[----:B------:R-:W-:-:S03]  /*1a00*/  IMAD.WIDE.U32 R6, R23, 0x2, R2 ;  /* 0x0000000217067825 */ /* 0x000fc600078e0002 */
[----:B------:R3:W-:Y:S04]  /*1a10*/  STG.E.U16 desc[UR6][R10.64], R15 ;  /* 0x0000000f0a007986 */ /* 0x0007e8000c101506 */
[----:B------:R-:W0:Y:S01]  /*1a20*/  LDS.U16 R22, [R0+0x5e] ;  /* 0x00005e0000167984 */ /* 0x000e220000000400 */
[----:B--2---:R-:W-:Y:S01]  /*1a30*/  IADD3 R24, PT, PT, R28, UR5, RZ ;  /* 0x000000051c187c10 */ /* 0x004fe2000fffe0ff */
[--C-:B------:R-:W-:Y:S02]  /*1a40*/  IMAD.WIDE.U32 R8, R27, 0x2, R2.reuse ;  /* 0x000000021b087825 */ /* 0x100fe400078e0002 */
[----:B------:R2:W-:Y:S01]  /*1a50*/  STG.E.U16 desc[UR6][R12.64], R21 ;  /* 0x000000150c007986 */ /* 0x0005e2000c101506 */
[----:B------:R-:W-:Y:S01]  /*1a60*/  IADD3 R29, PT, PT, R24, UR5, RZ ;  /* 0x00000005181d7c10 */ /* 0x000fe2000fffe0ff */
[----:B---3--:R-:W-:-:S02]  /*1a70*/  IMAD.WIDE.U32 R10, R25, 0x2, R2 ;  /* 0x00000002190a7825 */ /* 0x008fc400078e0002 */
[----:B------:R3:W-:Y:S04]  /*1a80*/  STG.E.U16 desc[UR6][R6.64], R26 ;  /* 0x0000001a06007986 */ /* 0x0007e8000c101506 */
[----:B------:R-:W0:Y:S01]  /*1a90*/  LDS.U16 R25, [R0+0x60] ;  /* 0x0000600000197984 */ /* 0x000e220000000400 */
[--C-:B--2---:R-:W-:Y:S01]  /*1aa0*/  IMAD R21, R24, UR4, R5.reuse ;  /* 0x0000000418157c24 */ /* 0x104fe2000f8e0205 */
[C---:B------:R-:W-:Y:S02]  /*1ab0*/  IADD3 R24, PT, PT, R29.reuse, UR5, RZ ;  /* 0x000000051d187c10 */ /* 0x040fe4000fffe0ff */
[----:B----4-:R2:W-:Y:S01]  /*1ac0*/  STG.E.U16 desc[UR6][R8.64], R19 ;  /* 0x0000001308007986 */ /* 0x0105e2000c101506 */
[--C-:B------:R-:W-:Y:S02]  /*1ad0*/  IMAD R13, R28, UR4, R5.reuse ;  /* 0x000000041c0d7c24 */ /* 0x100fe4000f8e0205 */
[----:B------:R-:W-:Y:S01]  /*1ae0*/  IMAD R29, R29, UR4, R5 ;  /* 0x000000041d1d7c24 */ /* 0x000fe2000f8e0205 */
[----:B------:R-:W4:Y:S01]  /*1af0*/  LDS.U16 R27, [R0+0x62] ;  /* 0x00006200001b7984 */ /* 0x000f220000000400 */
[----:B---3--:R-:W-:-:S03]  /*1b00*/  IMAD.WIDE.U32 R6, R13, 0x2, R2 ;  /* 0x000000020d067825 */ /* 0x008fc600078e0002 */
[----:B------:R3:W-:Y:S01]  /*1b10*/  STG.E.U16 desc[UR6][R10.64], R17 ;  /* 0x000000110a007986 */ /* 0x0007e2000c101506 */
[----:B------:R-:W-:-:S03]  /*1b20*/  IMAD.WIDE.U32 R12, R29, 0x2, R2 ;  /* 0x000000021d0c7825 */ /* 0x000fc600078e0002 */
[----:B------:R-:W4:Y:S01]  /*1b30*/  LDS.U16 R23, [R0+0x64] ;  /* 0x0000640000177984 */ /* 0x000f220000000400 */
[----:B--2---:R-:W-:-:S03]  /*1b40*/  IMAD.WIDE.U32 R8, R21, 0x2, R2 ;  /* 0x0000000215087825 */ /* 0x004fc600078e0002 */
[----:B------:R-:W2:Y:S01]  /*1b50*/  LDS.U16 R15, [R0+0x66] ;  /* 0x00006600000f7984 */ /* 0x000ea20000000400 */
[C---:B------:R-:W-:Y:S01]  /*1b60*/  IMAD R29, R24.reuse, UR4, R5 ;  /* 0x00000004181d7c24 */ /* 0x040fe2000f8e0205 */
[----:B---3--:R-:W-:Y:S02]  /*1b70*/  IADD3 R10, PT, PT, R24, UR5, RZ ;  /* 0x00000005180a7c10 */ /* 0x008fe4000fffe0ff */
[----:B-1----:R1:W-:Y:S01]  /*1b80*/  STG.E.U16 desc[UR6][R6.64], R14 ;  /* 0x0000000e06007986 */ /* 0x0023e2000c101506 */
[----:B------:R-:W-:Y:S01]  /*1b90*/  IMAD.WIDE.U32 R28, R29, 0x2, R2 ;  /* 0x000000021d1c7825 */ /* 0x000fe200078e0002 */
[C---:B------:R-:W-:Y:S02]  /*1ba0*/  IADD3 R26, PT, PT, R10.reuse, UR5, RZ ;  /* 0x000000050a1a7c10 */ /* 0x040fe4000fffe0ff */
[----:B-----5:R3:W-:Y:S01]  /*1bb0*/  STG.E.U16 desc[UR6][R8.64], R16 ;  /* 0x0000001008007986 */ /* 0x0207e2000c101506 */
[----:B------:R-:W-:Y:S01]  /*1bc0*/  IMAD R11, R10, UR4, R5 ;  /* 0x000000040a0b7c24 */ /* 0x000fe2000f8e0205 */
[----:B------:R-:W-:-:S02]  /*1bd0*/  IADD3 R10, PT, PT, R26, UR5, RZ ;  /* 0x000000051a0a7c10 */ /* 0x000fc4000fffe0ff */
[----:B------:R5:W-:Y:S01]  /*1be0*/  STG.E.U16 desc[UR6][R12.64], R4 ;  /* 0x000000040c007986 */ /* 0x000be2000c101506 */
[----:B------:R-:W-:Y:S01]  /*1bf0*/  IMAD R17, R26, UR4, R5 ;  /* 0x000000041a117c24 */ /* 0x000fe2000f8e0205 */
[C---:B------:R-:W-:Y:S01]  /*1c00*/  IADD3 R24, PT, PT, R10.reuse, UR5, RZ ;  /* 0x000000050a187c10 */ /* 0x040fe2000fffe0ff */
[----:B-1----:R-:W-:Y:S01]  /*1c10*/  IMAD.WIDE.U32 R6, R11, 0x2, R2 ;  /* 0x000000020b067825 */ /* 0x002fe200078e0002 */
[----:B0-----:R0:W-:Y:S03]  /*1c20*/  STG.E.U16 desc[UR6][R28.64], R20 ;  /* 0x000000141c007986 */ /* 0x0011e6000c101506 */
[--C-:B---3--:R-:W-:Y:S01]  /*1c30*/  IMAD R9, R10, UR4, R5.reuse ;  /* 0x000000040a097c24 */ /* 0x108fe2000f8e0205 */
[----:B------:R-:W1:Y:S01]  /*1c40*/  LDS.U16 R11, [R0+0x68] ;  /* 0x00006800000b7984 */ /* 0x000e620000000400 */
[C---:B------:R-:W-:Y:S01]  /*1c50*/  IMAD R21, R24.reuse, UR4, R5 ;  /* 0x0000000418157c24 */ /* 0x040fe2000f8e0205 */
[----:B-----5:R-:W-:-:S02]  /*1c60*/  IADD3 R4, PT, PT, R24, UR5, RZ ;  /* 0x0000000518047c10 */ /* 0x020fc4000fffe0ff */
[----:B------:R3:W-:Y:S01]  /*1c70*/  STG.E.U16 desc[UR6][R6.64], R18 ;  /* 0x0000001206007986 */ /* 0x0007e2000c101506 */
[--C-:B------:R-:W-:Y:S01]  /*1c80*/  IMAD.WIDE.U32 R12, R17, 0x2, R2.reuse ;  /* 0x00000002110c7825 */ /* 0x100fe200078e0002 */
[----:B------:R-:W-:Y:S02]  /*1c90*/  IADD3 R8, PT, PT, R4, UR5, RZ ;  /* 0x0000000504087c10 */ /* 0x000fe4000fffe0ff */
[----:B------:R-:W5:Y:S01]  /*1ca0*/  LDS.U16 R17, [R0+0x6a] ;  /* 0x00006a0000117984 */ /* 0x000f620000000400 */
[----:B0-----:R-:W-:Y:S01]  /*1cb0*/  IMAD.WIDE.U32 R20, R21, 0x2, R2 ;  /* 0x0000000215147825 */ /* 0x001fe200078e0002 */
[C---:B------:R-:W-:Y:S02]  /*1cc0*/  IADD3 R10, PT, PT, R8.reuse, UR5, RZ ;  /* 0x00000005080a7c10 */ /* 0x040fe4000fffe0ff */
[----:B------:R0:W-:Y:S01]  /*1cd0*/  STG.E.U16 desc[UR6][R12.64], R22 ;  /* 0x000000160c007986 */ /* 0x0001e2000c101506 */
[----:B------:R-:W-:Y:S02]  /*1ce0*/  IMAD R19, R8, UR4, R5 ;  /* 0x0000000408137c24 */ /* 0x000fe4000f8e0205 */
[----:B---3--:R-:W-:Y:S01]  /*1cf0*/  IMAD.WIDE.U32 R6, R9, 0x2, R2 ;  /* 0x0000000209067825 */ /* 0x008fe200078e0002 */
[----:B------:R-:W3:Y:S03]  /*1d00*/  LDS.U16 R22, [R0+0x6c] ;  /* 0x00006c0000167984 */ /* 0x000ee60000000400 */
[----:B------:R-:W-:Y:S01]  /*1d10*/  IMAD R9, R4, UR4, R5 ;  /* 0x0000000404097c24 */ /* 0x000fe2000f8e0205 */
[----:B------:R-:W-:Y:S01]  /*1d20*/  IADD3 R4, PT, PT, R10, UR5, RZ ;  /* 0x000000050a047c10 */ /* 0x000fe2000fffe0ff */
[----:B------:R2:W-:Y:S02]  /*1d30*/  STG.E.U16 desc[UR6][R6.64], R25 ;  /* 0x0000001906007986 */ /* 0x0005e4000c101506 */
[--C-:B------:R-:W-:Y:S01]  /*1d40*/  IMAD.WIDE.U32 R8, R9, 0x2, R2.reuse ;  /* 0x0000000209087825 */ /* 0x100fe200078e0002 */
[----:B------:R-:W-:Y:S01]  /*1d50*/  IADD3 R28, PT, PT, R4, UR5, RZ ;  /* 0x00000005041c7c10 */ /* 0x000fe2000fffe0ff */
[----:B------:R-:W3:Y:S02]  /*1d60*/  LDS.U16 R24, [R0+0x6e] ;  /* 0x00006e0000187984 */ /* 0x000ee40000000400 */
[----:B0-----:R-:W-:-:S02]  /*1d70*/  IMAD.WIDE.U32 R12, R19, 0x2, R2 ;  /* 0x00000002130c7825 */ /* 0x001fc400078e0002 */
[----:B----4-:R-:W-:Y:S01]  /*1d80*/  STG.E.U16 desc[UR6][R20.64], R27 ;  /* 0x0000001b14007986 */ /* 0x010fe2000c101506 */
[----:B--2---:R-:W-:-:S03]  /*1d90*/  IADD3 R6, PT, PT, R28, UR5, RZ ;  /* 0x000000051c067c10 */ /* 0x004fc6000fffe0ff */
[----:B------:R-:W0:Y:S01]  /*1da0*/  LDS.U16 R20, [R0+0x70] ;  /* 0x0000700000147984 */ /* 0x000e220000000400 */
[----:B------:R-:W-:Y:S01]  /*1db0*/  IMAD R7, R10, UR4, R5 ;  /* 0x000000040a077c24 */ /* 0x000fe2000f8e0205 */
[----:B------:R-:W-:Y:S02]  /*1dc0*/  IADD3 R16, PT, PT, R6, UR5, RZ ;  /* 0x0000000506107c10 */ /* 0x000fe4000fffe0ff */
[----:B------:R-:W2:Y:S04]  /*1dd0*/  LDS.U16 R18, [R0+0x72] ;  /* 0x0000720000127984 */ /* 0x000ea80000000400 */
[----:B------:R-:W4:Y:S04]  /*1de0*/  LDS.U16 R29, [R0+0x74] ;  /* 0x00007400001d7984 */ /* 0x000f280000000400 */
[----:B------:R1:W-:Y:S04]  /*1df0*/  STG.E.U16 desc[UR6][R8.64], R23 ;  /* 0x0000001708007986 */ /* 0x0003e8000c101506 */
[----:B------:R-:W4:Y:S04]  /*1e00*/  LDS.U16 R27, [R0+0x76] ;  /* 0x00007600001b7984 */ /* 0x000f280000000400 */
[----:B------:R5:W-:Y:S04]  /*1e10*/  STG.E.U16 desc[UR6][R12.64], R15 ;  /* 0x0000000f0c007986 */ /* 0x000be8000c101506 */
[----:B------:R-:W4:Y:S01]  /*1e20*/  LDS.U16 R25, [R0+0x78] ;  /* 0x0000780000197984 */ /* 0x000f220000000400 */
[----:B-1----:R-:W-:-:S03]  /*1e30*/  IMAD.WIDE.U32 R8, R7, 0x2, R2 ;  /* 0x0000000207087825 */ /* 0x002fc600078e0002 */
[----:B------:R-:W1:Y:S01]  /*1e40*/  LDS.U16 R23, [R0+0x7a] ;  /* 0x00007a0000177984 */ /* 0x000e620000000400 */
[--C-:B------:R-:W-:Y:S01]  /*1e50*/  IMAD R7, R28, UR4, R5.reuse ;  /* 0x000000041c077c24 */ /* 0x100fe2000f8e0205 */
[----:B-----5:R-:W-:Y:S02]  /*1e60*/  IADD3 R12, PT, PT, R16, UR5, RZ ;  /* 0x00000005100c7c10 */ /* 0x020fe4000fffe0ff */
[----:B------:R-:W5:Y:S01]  /*1e70*/  LDS.U16 R21, [R0+0x7c] ;  /* 0x00007c0000157984 */ /* 0x000f620000000400 */
[----:B------:R-:W-:Y:S01]  /*1e80*/  IMAD R15, R4, UR4, R5 ;  /* 0x00000004040f7c24 */ /* 0x000fe2000f8e0205 */
[----:B------:R-:W-:Y:S02]  /*1e90*/  IADD3 R10, PT, PT, R12, UR5, RZ ;  /* 0x000000050c0a7c10 */ /* 0x000fe4000fffe0ff */
[----:B------:R3:W5:Y:S01]  /*1ea0*/  LDS.U16 R19, [R0+0x7e] ;  /* 0x00007e0000137984 */ /* 0x0007620000000400 */
[----:B------:R-:W-:Y:S01]  /*1eb0*/  IMAD.WIDE.U32 R14, R15, 0x2, R2 ;  /* 0x000000020f0e7825 */ /* 0x000fe200078e0002 */
[----:B------:R-:W-:-:S02]  /*1ec0*/  IADD3 R4, PT, PT, R10, UR5, RZ ;  /* 0x000000050a047c10 */ /* 0x000fc4000fffe0ff */
[----:B------:R0:W-:Y:S01]  /*1ed0*/  STG.E.U16 desc[UR6][R8.64], R11 ;  /* 0x0000000b08007986 */ /* 0x0001e2000c101506 */
[--C-:B------:R-:W-:Y:S01]  /*1ee0*/  IMAD R16, R16, UR4, R5.reuse ;  /* 0x0000000410107c24 */ /* 0x100fe2000f8e0205 */
[----:B------:R-:W-:Y:S02]  /*1ef0*/  IADD3 R26, PT, PT, R4, UR5, RZ ;  /* 0x00000005041a7c10 */ /* 0x000fe4000fffe0ff */
[----:B------:R2:W-:Y:S01]  /*1f00*/  STG.E.U16 desc[UR6][R14.64], R17 ;  /* 0x000000110e007986 */ /* 0x0005e2000c101506 */
        /* <DEDUP_REMOVED lines=10> */
[----:B------:R0:W-:Y:S03]  /*1fb0*/  STG.E.U16 desc[UR6][R6.64], R22 ;  /* 0x0000001606007986 */ /* 0x0001e6000c101506 */
[--C-:B--2---:R-:W-:Y:S01]  /*1fc0*/  IMAD R17, R0, UR4, R5.reuse ;  /* 0x0000000400117c24 */ /* 0x104fe2000f8e0205 */
[----:B------:R2:W-:Y:S01]  /*1fd0*/  STG.E.U16 desc[UR6][R8.64], R24 ;  /* 0x0000001808007986 */ /* 0x0005e2000c101506 */
[--C-:B------:R-:W-:Y:S02]  /*1fe0*/  IMAD R15, R28, UR4, R5.reuse ;  /* 0x000000041c0f7c24 */ /* 0x100fe4000f8e0205 */
[----:B------:R-:W-:Y:S02]  /*1ff0*/  IMAD R0, R4, UR4, R5 ;  /* 0x0000000404007c24 */ /* 0x000fe4000f8e0205 */
[----:B------:R-:W-:-:S04]  /*2000*/  IMAD.WIDE.U32 R4, R16, 0x2, R2 ;  /* 0x0000000210047825 */ /* 0x000fc800078e0002 */
[--C-:B0-----:R-:W-:Y:S01]  /*2010*/  IMAD.WIDE.U32 R6, R12, 0x2, R2.reuse ;  /* 0x000000020c067825 */ /* 0x101fe200078e0002 */
[----:B------:R-:W-:Y:S03]  /*2020*/  STG.E.U16 desc[UR6][R4.64], R20 ;  /* 0x0000001404007986 */ /* 0x000fe6000c101506 */
[--C-:B--2---:R-:W-:Y:S01]  /*2030*/  IMAD.WIDE.U32 R8, R10, 0x2, R2.reuse ;  /* 0x000000020a087825 */ /* 0x104fe200078e0002 */
[----:B------:R-:W-:Y:S03]  /*2040*/  STG.E.U16 desc[UR6][R6.64], R18 ;  /* 0x0000001206007986 */ /* 0x000fe6000c101506 */
[--C-:B------:R-:W-:Y:S01]  /*2050*/  IMAD.WIDE.U32 R10, R11, 0x2, R2.reuse ;  /* 0x000000020b0a7825 */ /* 0x100fe200078e0002 */
[----:B----4-:R-:W-:Y:S03]  /*2060*/  STG.E.U16 desc[UR6][R8.64], R29 ;  /* 0x0000001d08007986 */ /* 0x010fe6000c101506 */
[--C-:B------:R-:W-:Y:S01]  /*2070*/  IMAD.WIDE.U32 R12, R13, 0x2, R2.reuse ;  /* 0x000000020d0c7825 */ /* 0x100fe200078e0002 */
[----:B------:R-:W-:Y:S03]  /*2080*/  STG.E.U16 desc[UR6][R10.64], R27 ;  /* 0x0000001b0a007986 */ /* 0x000fe6000c101506 */
[--C-:B------:R-:W-:Y:S01]  /*2090*/  IMAD.WIDE.U32 R14, R15, 0x2, R2.reuse ;  /* 0x000000020f0e7825 */ /* 0x100fe200078e0002 */
[----:B------:R-:W-:Y:S03]  /*20a0*/  STG.E.U16 desc[UR6][R12.64], R25 ;  /* 0x000000190c007986 */ /* 0x000fe6000c101506 */
[--C-:B------:R-:W-:Y:S01]  /*20b0*/  IMAD.WIDE.U32 R16, R17, 0x2, R2.reuse ;  /* 0x0000000211107825 */ /* 0x100fe200078e0002 */
[----:B-1----:R-:W-:Y:S03]  /*20c0*/  STG.E.U16 desc[UR6][R14.64], R23 ;  /* 0x000000170e007986 */ /* 0x002fe6000c101506 */
[----:B------:R-:W-:Y:S01]  /*20d0*/  IMAD.WIDE.U32 R2, R0, 0x2, R2 ;  /* 0x0000000200027825 */ /* 0x000fe200078e0002 */
[----:B-----5:R-:W-:Y:S04]  /*20e0*/  STG.E.U16 desc[UR6][R16.64], R21 ;  /* 0x0000001510007986 */ /* 0x020fe8000c101506 */
[----:B------:R-:W-:Y:S01]  /*20f0*/  STG.E.U16 desc[UR6][R2.64], R19 ;  /* 0x0000001302007986 */ /* 0x000fe2000c101506 */
[----:B------:R-:W-:Y:S05]  /*2100*/  EXIT ;  /* 0x000000000000794d */ /* 0x000fea0003800000 */
.L_x_15:
        /* <DEDUP_REMOVED lines=15> */
.L_x_17:


//--------------------- .nv.shared._Z17scatterBEV_kernelIfEvPKT_PKjS4_jjPS0_ --------------------------
	.section	.nv.shared._Z17scatterBEV_kernelIfEvPKT_PKjS4_jjPS0_,"aw",@nobits
	.sectionflags	@""
	.align	4
.nv.shared._Z17scatterBEV_kernelIfEvPKT_PKjS4_jjPS0_:
	.zero		17408


//--------------------- .nv.shared.reserved.0     --------------------------
	.section	.nv.shared.reserved.0,"aw",@nobits
	.weak		__nv_reservedSMEM_offset_0_alias
	.size		__nv_reservedSMEM_offset_0_alias, 0, 64
	.other		__nv_reservedSMEM_offset_0_alias,@"STO_CUDA_RESERVED_SHARED STV_DEFAULT"
__nv_reservedSMEM_offset_0_alias:
	.zero		0
	.zero		64


//--------------------- .nv.shared._Z17scatterBEV_kernelI6__halfEvPKT_PKjS5_jjPS1_ --------------------------
	.section	.nv.shared._Z17scatterBEV_kernelI6__halfEvPKT_PKjS5_jjPS1_,"aw",@nobits
	.sectionflags	@""
	.align	2
.nv.shared._Z17scatterBEV_kernelI6__halfEvPKT_PKjS5_jjPS1_:
	.zero		9216


//--------------------- .nv.constant0._Z17scatterBEV_kernelIfEvPKT_PKjS4_jjPS0_ --------------------------
	.section	.nv.constant0._Z17scatterBEV_kernelIfEvPKT_PKjS4_jjPS0_,"a",@progbits
	.sectionflags	@""
	.align	4
.nv.constant0._Z17scatterBEV_kernelIfEvPKT_PKjS4_jjPS0_:
	.zero		936


//--------------------- .nv.constant0._Z17scatterBEV_kernelI6__halfEvPKT_PKjS5_jjPS1_ --------------------------
	.section	.nv.constant0._Z17scatterBEV_kernelI6__halfEvPKT_PKjS5_jjPS1_,"a",@progbits
	.sectionflags	@""
	.align	4
.nv.constant0._Z17scatterBEV_kernelI6__halfEvPKT_PKjS5_jjPS1_:
	.zero		936


//--------------------- SYMBOLS --------------------------

	.type		.nv.reservedSmem.offset0,@object
	.size		.nv.reservedSmem.offset0,0x4
	.type		.nv.reservedSmem.cap,@object
	.size		.nv.reservedSmem.cap,0x4
